	.target	sm_100a

	.elftype	@"ET_EXEC"


//--------------------- .note.nv.tkinfo           --------------------------
	.section	.note.nv.tkinfo,"",@"SHT_NOTE"
	.sectionflags	@"SHF_NOTE_NV_TKINFO"
	.tkinfo
        /*0018*/ 	.word	0x00000002
        /*0030*/ 	.string	""
        /*0030*/ 	.string	"ptxas"
        /*0030*/ 	.string	"Cuda compilation tools, release 13.0, V13.0.88"
        /*0030*/ 	.string	"Build cuda_13.0.r13.0/compiler.36424714_0"
        /*0030*/ 	.string	"-arch sm_100a -m 64 "



//--------------------- .note.nv.cuinfo           --------------------------
	.section	.note.nv.cuinfo,"",@"SHT_NOTE"
	.sectionflags	@"SHF_NOTE_NV_CUINFO"
        /*0018*/ 	.short	0x0002
        /*001a*/ 	.short	0x0064
        /*001c*/ 	.short	0x0082
	.zero		2


//--------------------- .nv.info                  --------------------------
	.section	.nv.info,"",@"SHT_CUDA_INFO"
	.align	4


	//----- nvinfo : EIATTR_REGCOUNT
	.align		4
        /*0000*/ 	.byte	0x04, 0x2f
        /*0002*/ 	.short	(.L_19 - .L_18)
	.align		4
.L_18:
        /*0004*/ 	.word	index@(_ZN7cutlass13device_kernelINS_4gemm6kernel13GemmUniversalIN4cute5tupleIJiiiiEEENS1_10collective13CollectiveMmaINS1_35MainloopSm100TmaUmmaWarpSpecializedILi6ELi2ELi4ENS5_IJNS4_1CILi1EEESB_SB_EEEEENS5_IJNSA_ILi128EEESE_NSA_ILi32EEEEEEfNS5_IJSB_llEEEfNS5_IJlSB_lEEENS4_8TiledMMAINS4_8MMA_AtomIJNS4_17SM100_MMA_TF32_SSINS_10tfloat32_tESM_fLi128ELi128ELNS4_4UMMA5MajorE1ELSO_0ELNSN_7ScaleInE0ELSP_0EEEEEENS4_6LayoutISC_NS5_IJNSA_ILi0EEEST_ST_EEEEENS5_IJNS4_10UnderscoreESW_SW_EEEEENS4_13SM90_TMA_LOADENS4_14ComposedLayoutINS4_7SwizzleILi2ELi5ELi2EEENS4_18smem_ptr_flag_bitsILi32EEENSS_INS5_IJSF_NSA_ILi4EEEEEENS5_IJSB_SF_EEEEEEEvNS4_8identityESZ_NS10_INS11_ILi3ELi4ELi3EEES14_NSS_INS5_IJNSA_ILi8EEESF_EEENS5_IJSF_SB_EEEEEEEvS1A_EENS_8epilogue10collective18CollectiveEpilogueINS1I_23Sm100TmaWarpSpecializedILi4ELi2ELi16ELb1ELb0EEEJSG_NS5_IJNSS_ISE_SB_EENSS_INSA_ILi16EEESB_EEEEEfSI_fSI_NS1I_6fusion15FusionCallbacksIS1M_NS1R_17LinearCombinationIffffLNS_15FloatRoundStyleE2EEESG_S1Q_JEEENS4_5SM1004TMEM4LOAD26SM100_TMEM_LOAD_32dp32b16xESZ_NS10_INS11_ILi2ELi4ELi3EEES14_NSS_INS5_IJS1C_S1O_EEENS5_IJS1O_SB_EEEEEEENS4_39AutoVectorizingCopyWithAssumedAlignmentILi128EEENS4_14SM90_TMA_STOREES25_S27_S27_EEEvvEEEEvNT_6ParamsE)
        /*0008*/ 	.word	0x0000005a


	//----- nvinfo : EIATTR_FRAME_SIZE
	.align		4
.L_19:
        /*000c*/ 	.byte	0x04, 0x11
        /*000e*/ 	.short	(.L_21 - .L_20)
	.align		4
.L_20:
        /*0010*/ 	.word	index@($__internal_2_$__cuda_sm10x_tcgen05_guardrail_trap_unallocated_columns_being_dealloced)
        /*0014*/ 	.word	0x00000000


	//----- nvinfo : EIATTR_FRAME_SIZE
	.align		4
.L_21:
        /*0018*/ 	.byte	0x04, 0x11
        /*001a*/ 	.short	(.L_23 - .L_22)
	.align		4
.L_22:
        /*001c*/ 	.word	index@($__internal_1_$__cuda_sm10x_tcgen05_guardrail_trap_phase_invalid_during_alloc)
        /*0020*/ 	.word	0x00000000


	//----- nvinfo : EIATTR_FRAME_SIZE
	.align		4
.L_23:
        /*0024*/ 	.byte	0x04, 0x11
        /*0026*/ 	.short	(.L_25 - .L_24)
	.align		4
.L_24:
        /*0028*/ 	.word	index@($__internal_0_$__cuda_sm10x_tcgen05_guardrail_trap_col_being_dealloced_not_returned_by_alloc)
        /*002c*/ 	.word	0x00000000


	//----- nvinfo : EIATTR_FRAME_SIZE
	.align		4
.L_25:
        /*0030*/ 	.byte	0x04, 0x11
        /*0032*/ 	.short	(.L_27 - .L_26)
	.align		4
.L_26:
        /*0034*/ 	.word	index@(_ZN7cutlass13device_kernelINS_4gemm6kernel13GemmUniversalIN4cute5tupleIJiiiiEEENS1_10collective13CollectiveMmaINS1_35MainloopSm100TmaUmmaWarpSpecializedILi6ELi2ELi4ENS5_IJNS4_1CILi1EEESB_SB_EEEEENS5_IJNSA_ILi128EEESE_NSA_ILi32EEEEEEfNS5_IJSB_llEEEfNS5_IJlSB_lEEENS4_8TiledMMAINS4_8MMA_AtomIJNS4_17SM100_MMA_TF32_SSINS_10tfloat32_tESM_fLi128ELi128ELNS4_4UMMA5MajorE1ELSO_0ELNSN_7ScaleInE0ELSP_0EEEEEENS4_6LayoutISC_NS5_IJNSA_ILi0EEEST_ST_EEEEENS5_IJNS4_10UnderscoreESW_SW_EEEEENS4_13SM90_TMA_LOADENS4_14ComposedLayoutINS4_7SwizzleILi2ELi5ELi2EEENS4_18smem_ptr_flag_bitsILi32EEENSS_INS5_IJSF_NSA_ILi4EEEEEENS5_IJSB_SF_EEEEEEEvNS4_8identityESZ_NS10_INS11_ILi3ELi4ELi3EEES14_NSS_INS5_IJNSA_ILi8EEESF_EEENS5_IJSF_SB_EEEEEEEvS1A_EENS_8epilogue10collective18CollectiveEpilogueINS1I_23Sm100TmaWarpSpecializedILi4ELi2ELi16ELb1ELb0EEEJSG_NS5_IJNSS_ISE_SB_EENSS_INSA_ILi16EEESB_EEEEEfSI_fSI_NS1I_6fusion15FusionCallbacksIS1M_NS1R_17LinearCombinationIffffLNS_15FloatRoundStyleE2EEESG_S1Q_JEEENS4_5SM1004TMEM4LOAD26SM100_TMEM_LOAD_32dp32b16xESZ_NS10_INS11_ILi2ELi4ELi3EEES14_NSS_INS5_IJS1C_S1O_EEENS5_IJS1O_SB_EEEEEEENS4_39AutoVectorizingCopyWithAssumedAlignmentILi128EEENS4_14SM90_TMA_STOREES25_S27_S27_EEEvvEEEEvNT_6ParamsE)
        /*0038*/ 	.word	0x00000000


	//----- nvinfo : EIATTR_MIN_STACK_SIZE
	.align		4
.L_27:
        /*003c*/ 	.byte	0x04, 0x12
        /*003e*/ 	.short	(.L_29 - .L_28)
	.align		4
.L_28:
        /*0040*/ 	.word	index@(_ZN7cutlass13device_kernelINS_4gemm6kernel13GemmUniversalIN4cute5tupleIJiiiiEEENS1_10collective13CollectiveMmaINS1_35MainloopSm100TmaUmmaWarpSpecializedILi6ELi2ELi4ENS5_IJNS4_1CILi1EEESB_SB_EEEEENS5_IJNSA_ILi128EEESE_NSA_ILi32EEEEEEfNS5_IJSB_llEEEfNS5_IJlSB_lEEENS4_8TiledMMAINS4_8MMA_AtomIJNS4_17SM100_MMA_TF32_SSINS_10tfloat32_tESM_fLi128ELi128ELNS4_4UMMA5MajorE1ELSO_0ELNSN_7ScaleInE0ELSP_0EEEEEENS4_6LayoutISC_NS5_IJNSA_ILi0EEEST_ST_EEEEENS5_IJNS4_10UnderscoreESW_SW_EEEEENS4_13SM90_TMA_LOADENS4_14ComposedLayoutINS4_7SwizzleILi2ELi5ELi2EEENS4_18smem_ptr_flag_bitsILi32EEENSS_INS5_IJSF_NSA_ILi4EEEEEENS5_IJSB_SF_EEEEEEEvNS4_8identityESZ_NS10_INS11_ILi3ELi4ELi3EEES14_NSS_INS5_IJNSA_ILi8EEESF_EEENS5_IJSF_SB_EEEEEEEvS1A_EENS_8epilogue10collective18CollectiveEpilogueINS1I_23Sm100TmaWarpSpecializedILi4ELi2ELi16ELb1ELb0EEEJSG_NS5_IJNSS_ISE_SB_EENSS_INSA_ILi16EEESB_EEEEEfSI_fSI_NS1I_6fusion15FusionCallbacksIS1M_NS1R_17LinearCombinationIffffLNS_15FloatRoundStyleE2EEESG_S1Q_JEEENS4_5SM1004TMEM4LOAD26SM100_TMEM_LOAD_32dp32b16xESZ_NS10_INS11_ILi2ELi4ELi3EEES14_NSS_INS5_IJS1C_S1O_EEENS5_IJS1O_SB_EEEEEEENS4_39AutoVectorizingCopyWithAssumedAlignmentILi128EEENS4_14SM90_TMA_STOREES25_S27_S27_EEEvvEEEEvNT_6ParamsE)
        /*0044*/ 	.word	0x00000000
.L_29:


//--------------------- .nv.compat                --------------------------
	.section	.nv.compat,"",@"SHT_CUDA_COMPAT_INFO"
	.align	4
        /*0000*/ 	.byte	0x02, 0x09, 0x01, 0x00, 0x02, 0x02, 0x02, 0x00, 0x02, 0x05, 0x05, 0x00, 0x03, 0x07, 0x01, 0x01
        /*0010*/ 	.byte	0x02, 0x03, 0x01, 0x00, 0x02, 0x06, 0x01, 0x00, 0x04, 0x0b, 0x08, 0x00, 0x09, 0x00, 0x00, 0x00
        /*0020*/ 	.byte	0x00, 0x00, 0x00, 0x00


//--------------------- .nv.info._ZN7cutlass13device_kernelINS_4gemm6kernel13GemmUniversalIN4cute5tupleIJiiiiEEENS1_10collective13CollectiveMmaINS1_35MainloopSm100TmaUmmaWarpSpecializedILi6ELi2ELi4ENS5_IJNS4_1CILi1EEESB_SB_EEEEENS5_IJNSA_ILi128EEESE_NSA_ILi32EEEEEEfNS5_IJSB_llEEEfNS5_IJlSB_lEEENS4_8TiledMMAINS4_8MMA_AtomIJNS4_17SM100_MMA_TF32_SSINS_10tfloat32_tESM_fLi128ELi128ELNS4_4UMMA5MajorE1ELSO_0ELNSN_7ScaleInE0ELSP_0EEEEEENS4_6LayoutISC_NS5_IJNSA_ILi0EEEST_ST_EEEEENS5_IJNS4_10UnderscoreESW_SW_EEEEENS4_13SM90_TMA_LOADENS4_14ComposedLayoutINS4_7SwizzleILi2ELi5ELi2EEENS4_18smem_ptr_flag_bitsILi32EEENSS_INS5_IJSF_NSA_ILi4EEEEEENS5_IJSB_SF_EEEEEEEvNS4_8identityESZ_NS10_INS11_ILi3ELi4ELi3EEES14_NSS_INS5_IJNSA_ILi8EEESF_EEENS5_IJSF_SB_EEEEEEEvS1A_EENS_8epilogue10collective18CollectiveEpilogueINS1I_23Sm100TmaWarpSpecializedILi4ELi2ELi16ELb1ELb0EEEJSG_NS5_IJNSS_ISE_SB_EENSS_INSA_ILi16EEESB_EEEEEfSI_fSI_NS1I_6fusion15FusionCallbacksIS1M_NS1R_17LinearCombinationIffffLNS_15FloatRoundStyleE2EEESG_S1Q_JEEENS4_5SM1004TMEM4LOAD26SM100_TMEM_LOAD_32dp32b16xESZ_NS10_INS11_ILi2ELi4ELi3EEES14_NSS_INS5_IJS1C_S1O_EEENS5_IJS1O_SB_EEEEEEENS4_39AutoVectorizingCopyWithAssumedAlignmentILi128EEENS4_14SM90_TMA_STOREES25_S27_S27_EEEvvEEEEvNT_6ParamsE --------------------------
	.section	.nv.info._ZN7cutlass13device_kernelINS_4gemm6kernel13GemmUniversalIN4cute5tupleIJiiiiEEENS1_10collective13CollectiveMmaINS1_35MainloopSm100TmaUmmaWarpSpecializedILi6ELi2ELi4ENS5_IJNS4_1CILi1EEESB_SB_EEEEENS5_IJNSA_ILi128EEESE_NSA_ILi32EEEEEEfNS5_IJSB_llEEEfNS5_IJlSB_lEEENS4_8TiledMMAINS4_8MMA_AtomIJNS4_17SM100_MMA_TF32_SSINS_10tfloat32_tESM_fLi128ELi128ELNS4_4UMMA5MajorE1ELSO_0ELNSN_7ScaleInE0ELSP_0EEEEEENS4_6LayoutISC_NS5_IJNSA_ILi0EEEST_ST_EEEEENS5_IJNS4_10UnderscoreESW_SW_EEEEENS4_13SM90_TMA_LOADENS4_14ComposedLayoutINS4_7SwizzleILi2ELi5ELi2EEENS4_18smem_ptr_flag_bitsILi32EEENSS_INS5_IJSF_NSA_ILi4EEEEEENS5_IJSB_SF_EEEEEEEvNS4_8identityESZ_NS10_INS11_ILi3ELi4ELi3EEES14_NSS_INS5_IJNSA_ILi8EEESF_EEENS5_IJSF_SB_EEEEEEEvS1A_EENS_8epilogue10collective18CollectiveEpilogueINS1I_23Sm100TmaWarpSpecializedILi4ELi2ELi16ELb1ELb0EEEJSG_NS5_IJNSS_ISE_SB_EENSS_INSA_ILi16EEESB_EEEEEfSI_fSI_NS1I_6fusion15FusionCallbacksIS1M_NS1R_17LinearCombinationIffffLNS_15FloatRoundStyleE2EEESG_S1Q_JEEENS4_5SM1004TMEM4LOAD26SM100_TMEM_LOAD_32dp32b16xESZ_NS10_INS11_ILi2ELi4ELi3EEES14_NSS_INS5_IJS1C_S1O_EEENS5_IJS1O_SB_EEEEEEENS4_39AutoVectorizingCopyWithAssumedAlignmentILi128EEENS4_14SM90_TMA_STOREES25_S27_S27_EEEvvEEEEvNT_6ParamsE,"",@"SHT_CUDA_INFO"
	.sectionflags	@""
	.align	4


	//----- nvinfo : EIATTR_CUDA_API_VERSION
	.align		4
        /*0000*/ 	.byte	0x04, 0x37
        /*0002*/ 	.short	(.L_31 - .L_30)
.L_30:
        /*0004*/ 	.word	0x00000082


	//----- nvinfo : EIATTR_KPARAM_INFO
	.align		4
.L_31:
        /*0008*/ 	.byte	0x04, 0x17
        /*000a*/ 	.short	(.L_33 - .L_32)
.L_32:
        /*000c*/ 	.word	0x00000000
        /*0010*/ 	.short	0x0000
        /*0012*/ 	.short	0x0000
        /*0014*/ 	.byte	0x00, 0xf0, 0x01, 0x20


	//----- nvinfo : EIATTR_AT_ENTRY_FRAGMENTS
	.align		4
.L_33:
        /*0018*/ 	.byte	0x04, 0x4f
        /*001a*/ 	.short	(.L_35 - .L_34)


	//   ....[0]....
.L_34:
        /*001c*/ 	.word	0x00000006


	//----- nvinfo : EIATTR_RESERVED_SMEM_USED
	.align		4
.L_35:
        /*0020*/ 	.byte	0x01, 0x41
	.zero		2


	//----- nvinfo : EIATTR_SPARSE_MMA_MASK
	.align		4
        /*0024*/ 	.byte	0x03, 0x50
        /*0026*/ 	.short	0x0000


	//----- nvinfo : EIATTR_TCGEN05_1CTA_USED
	.align		4
        /*0028*/ 	.byte	0x01, 0x51
	.zero		2


	//----- nvinfo : EIATTR_MAXREG_COUNT
	.align		4
        /*002c*/ 	.byte	0x03, 0x1b
        /*002e*/ 	.short	0x00ff


	//----- nvinfo : EIATTR_NUM_BARRIERS
	.align		4
        /*0030*/ 	.byte	0x02, 0x4c
        /*0032*/ 	.byte	0x07
	.zero		1


	//----- nvinfo : EIATTR_EXTERNS
	.align		4
        /*0034*/ 	.byte	0x04, 0x0f
        /*0036*/ 	.short	(.L_37 - .L_36)


	//   ....[0]....
	.align		4
.L_36:
        /*0038*/ 	.word	index@(__assertfail)


	//----- nvinfo : EIATTR_MERCURY_ISA_VERSION
	.align		4
.L_37:
        /*003c*/ 	.byte	0x03, 0x5f
        /*003e*/ 	.short	0x0101


	//----- nvinfo : EIATTR_INT_WARP_WIDE_INSTR_OFFSETS
	.align		4
        /*0040*/ 	.byte	0x04, 0x31
        /*0042*/ 	.short	(.L_39 - .L_38)


	//   ....[0]....
.L_38:
        /*0044*/ 	.word	0x00002020


	//   ....[1]....
        /*0048*/ 	.word	0x00003b80


	//   ....[2]....
        /*004c*/ 	.word	0x00003bb0


	//   ....[3]....
        /*0050*/ 	.word	0x00003c00


	//   ....[4]....
        /*0054*/ 	.word	0x00004500


	//   ....[5]....
        /*0058*/ 	.word	0x00004550


	//   ....[6]....
        /*005c*/ 	.word	0x00004640


	//   ....[7]....
        /*0060*/ 	.word	0x000046b0


	//   ....[8]....
        /*0064*/ 	.word	0x000047b0


	//   ....[9]....
        /*0068*/ 	.word	0x00004820


	//   ....[10]....
        /*006c*/ 	.word	0x00004920


	//   ....[11]....
        /*0070*/ 	.word	0x000049a0


	//   ....[12]....
        /*0074*/ 	.word	0x00004aa0


	//   ....[13]....
        /*0078*/ 	.word	0x00004b70


	//   ....[14]....
        /*007c*/ 	.word	0x00004c10


	//   ....[15]....
        /*0080*/ 	.word	0x00004ce0


	//   ....[16]....
        /*0084*/ 	.word	0x00004d90


	//   ....[17]....
        /*0088*/ 	.word	0x00004e70


	//   ....[18]....
        /*008c*/ 	.word	0x00004ff0


	//   ....[19]....
        /*0090*/ 	.word	0x00005140


	//----- nvinfo : EIATTR_COOP_GROUP_MASK_REGIDS
	.align		4
.L_39:
        /*0094*/ 	.byte	0x04, 0x29
        /*0096*/ 	.short	(.L_41 - .L_40)


	//   ....[0]....
.L_40:
        /*0098*/ 	.word	0xffffffff


	//   ....[1]....
        /*009c*/ 	.word	0xffffffff


	//   ....[2]....
        /*00a0*/ 	.word	0xffffffff


	//   ....[3]....
        /*00a4*/ 	.word	0xffffffff


	//   ....[4]....
        /*00a8*/ 	.word	0xffffffff


	//   ....[5]....
        /*00ac*/ 	.word	0xffffffff


	//   ....[6]....
        /*00b0*/ 	.word	0xffffffff


	//   ....[7]....
        /*00b4*/ 	.word	0xffffffff


	//   ....[8]....
        /*00b8*/ 	.word	0xffffffff


	//   ....[9]....
        /*00bc*/ 	.word	0xffffffff


	//   ....[10]....
        /*00c0*/ 	.word	0xffffffff


	//   ....[11]....
        /*00c4*/ 	.word	0xffffffff


	//   ....[12]....
        /*00c8*/ 	.word	0xffffffff


	//----- nvinfo : EIATTR_COOP_GROUP_INSTR_OFFSETS
	.align		4
.L_41:
        /*00cc*/ 	.byte	0x04, 0x28
        /*00ce*/ 	.short	(.L_43 - .L_42)


	//   ....[0]....
.L_42:
        /*00d0*/ 	.word	0x00000090


	//   ....[1]....
        /*00d4*/ 	.word	0x000004d0


	//   ....[2]....
        /*00d8*/ 	.word	0x00000680


	//   ....[3]....
        /*00dc*/ 	.word	0x00000820


	//   ....[4]....
        /*00e0*/ 	.word	0x00000920


	//   ....[5]....
        /*00e4*/ 	.word	0x00000a90


	//   ....[6]....
        /*00e8*/ 	.word	0x00000c30


	//   ....[7]....
        /*00ec*/ 	.word	0x00001f00


	//   ....[8]....
        /*00f0*/ 	.word	0x00002e00


	//   ....[9]....
        /*00f4*/ 	.word	0x00003010


	//   ....[10]....
        /*00f8*/ 	.word	0x00003040


	//   ....[11]....
        /*00fc*/ 	.word	0x00003a70


	//   ....[12]....
        /*0100*/ 	.word	0x00003ca0


	//----- nvinfo : EIATTR_VRC_CTA_INIT_COUNT
	.align		4
.L_43:
        /*0104*/ 	.byte	0x02, 0x4a
        /*0106*/ 	.byte	0x80
	.zero		1


	//----- nvinfo : EIATTR_SYSCALL_OFFSETS
	.align		4
        /*0108*/ 	.byte	0x04, 0x46
        /*010a*/ 	.short	(.L_45 - .L_44)


	//   ....[0]....
.L_44:
        /*010c*/ 	.word	0x00005bb0


	//   ....[1]....
        /*0110*/ 	.word	0x00005ca0


	//   ....[2]....
        /*0114*/ 	.word	0x00006400


	//   ....[3]....
        /*0118*/ 	.word	0x00006b80


	//   ....[4]....
        /*011c*/ 	.word	0x000072d0


	//   ....[5]....
        /*0120*/ 	.word	0x00007a70


	//   ....[6]....
        /*0124*/ 	.word	0x00008210


	//   ....[7]....
        /*0128*/ 	.word	0x000089e0


	//   ....[8]....
        /*012c*/ 	.word	0x00009180


	//   ....[9]....
        /*0130*/ 	.word	0x000098d0


	//----- nvinfo : EIATTR_MBARRIER_INSTR_OFFSETS
	.align		4
.L_45:
        /*0134*/ 	.byte	0x04, 0x39
        /*0136*/ 	.short	(.L_47 - .L_46)


	//   ....[0]....
.L_46:
        /*0138*/ 	.word	0x000005b0
        /*013c*/ 	.word	0x000000ff
        /*0140*/ 	.word	0x00000000
        /*0144*/ 	.short	0x0100
        /*0146*/ 	.byte	0x05
	.zero		1


	//   ....[1]....
        /*0148*/ 	.word	0x000005c0
        /*014c*/ 	.word	0x000000ff
        /*0150*/ 	.word	0x00000030
        /*0154*/ 	.short	0x0100
        /*0156*/ 	.byte	0x05
	.zero		1


	//   ....[2]....
        /*0158*/ 	.word	0x000005d0
        /*015c*/ 	.word	0x000000ff
        /*0160*/ 	.word	0x00000008
        /*0164*/ 	.short	0x0100
        /*0166*/ 	.byte	0x05
	.zero		1


	//   ....[3]....
        /*0168*/ 	.word	0x000005e0
        /*016c*/ 	.word	0x000000ff
        /*0170*/ 	.word	0x00000038
        /*0174*/ 	.short	0x0100
        /*0176*/ 	.byte	0x05
	.zero		1


	//   ....[4]....
        /*0178*/ 	.word	0x000005f0
        /*017c*/ 	.word	0x000000ff
        /*0180*/ 	.word	0x00000010
        /*0184*/ 	.short	0x0100
        /*0186*/ 	.byte	0x05
	.zero		1


	//   ....[5]....
        /*0188*/ 	.word	0x00000600
        /*018c*/ 	.word	0x000000ff
        /*0190*/ 	.word	0x00000040
        /*0194*/ 	.short	0x0100
        /*0196*/ 	.byte	0x05
	.zero		1


	//   ....[6]....
        /*0198*/ 	.word	0x00000610
        /*019c*/ 	.word	0x000000ff
        /*01a0*/ 	.word	0x00000018
        /*01a4*/ 	.short	0x0100
        /*01a6*/ 	.byte	0x05
	.zero		1


	//   ....[7]....
        /*01a8*/ 	.word	0x00000620
        /*01ac*/ 	.word	0x000000ff
        /*01b0*/ 	.word	0x00000048
        /*01b4*/ 	.short	0x0100
        /*01b6*/ 	.byte	0x05
	.zero		1


	//   ....[8]....
        /*01b8*/ 	.word	0x00000630
        /*01bc*/ 	.word	0x000000ff
        /*01c0*/ 	.word	0x00000020
        /*01c4*/ 	.short	0x0100
        /*01c6*/ 	.byte	0x05
	.zero		1


	//   ....[9]....
        /*01c8*/ 	.word	0x00000640
        /*01cc*/ 	.word	0x000000ff
        /*01d0*/ 	.word	0x00000050
        /*01d4*/ 	.short	0x0100
        /*01d6*/ 	.byte	0x05
	.zero		1


	//   ....[10]....
        /*01d8*/ 	.word	0x00000650
        /*01dc*/ 	.word	0x000000ff
        /*01e0*/ 	.word	0x00000028
        /*01e4*/ 	.short	0x0100
        /*01e6*/ 	.byte	0x05
	.zero		1


	//   ....[11]....
        /*01e8*/ 	.word	0x00000660
        /*01ec*/ 	.word	0x000000ff
        /*01f0*/ 	.word	0x00000058
        /*01f4*/ 	.short	0x0100
        /*01f6*/ 	.byte	0x05
	.zero		1


	//   ....[12]....
        /*01f8*/ 	.word	0x00000790
        /*01fc*/ 	.word	0x000000ff
        /*0200*/ 	.word	0x00000060
        /*0204*/ 	.short	0x0100
        /*0206*/ 	.byte	0x07
	.zero		1


	//   ....[13]....
        /*0208*/ 	.word	0x000007a0
        /*020c*/ 	.word	0x000000ff
        /*0210*/ 	.word	0x00000080
        /*0214*/ 	.short	0x0100
        /*0216*/ 	.byte	0x07
	.zero		1


	//   ....[14]....
        /*0218*/ 	.word	0x000007b0
        /*021c*/ 	.word	0x000000ff
        /*0220*/ 	.word	0x00000068
        /*0224*/ 	.short	0x0100
        /*0226*/ 	.byte	0x07
	.zero		1


	//   ....[15]....
        /*0228*/ 	.word	0x000007c0
        /*022c*/ 	.word	0x000000ff
        /*0230*/ 	.word	0x00000088
        /*0234*/ 	.short	0x0100
        /*0236*/ 	.byte	0x07
	.zero		1


	//   ....[16]....
        /*0238*/ 	.word	0x000007d0
        /*023c*/ 	.word	0x000000ff
        /*0240*/ 	.word	0x00000070
        /*0244*/ 	.short	0x0100
        /*0246*/ 	.byte	0x07
	.zero		1


	//   ....[17]....
        /*0248*/ 	.word	0x000007e0
        /*024c*/ 	.word	0x000000ff
        /*0250*/ 	.word	0x00000090
        /*0254*/ 	.short	0x0100
        /*0256*/ 	.byte	0x07
	.zero		1


	//   ....[18]....
        /*0258*/ 	.word	0x000007f0
        /*025c*/ 	.word	0x000000ff
        /*0260*/ 	.word	0x00000078
        /*0264*/ 	.short	0x0100
        /*0266*/ 	.byte	0x07
	.zero		1


	//   ....[19]....
        /*0268*/ 	.word	0x00000800
        /*026c*/ 	.word	0x000000ff
        /*0270*/ 	.word	0x00000098
        /*0274*/ 	.short	0x0100
        /*0276*/ 	.byte	0x07
	.zero		1


	//   ....[20]....
        /*0278*/ 	.word	0x000008f0
        /*027c*/ 	.word	0x000000ff
        /*0280*/ 	.word	0x000000a0
        /*0284*/ 	.short	0x0100
        /*0286*/ 	.byte	0x05
	.zero		1


	//   ....[21]....
        /*0288*/ 	.word	0x00000900
        /*028c*/ 	.word	0x000000ff
        /*0290*/ 	.word	0x000000a8
        /*0294*/ 	.short	0x0100
        /*0296*/ 	.byte	0x05
	.zero		1


	//   ....[22]....
        /*0298*/ 	.word	0x00000a40
        /*029c*/ 	.word	0x000000ff
        /*02a0*/ 	.word	0x000000b0
        /*02a4*/ 	.short	0x0100
        /*02a6*/ 	.byte	0x05
	.zero		1


	//   ....[23]....
        /*02a8*/ 	.word	0x00000a50
        /*02ac*/ 	.word	0x000000ff
        /*02b0*/ 	.word	0x000000c0
        /*02b4*/ 	.short	0x0100
        /*02b6*/ 	.byte	0x05
	.zero		1


	//   ....[24]....
        /*02b8*/ 	.word	0x00000a60
        /*02bc*/ 	.word	0x000000ff
        /*02c0*/ 	.word	0x000000b8
        /*02c4*/ 	.short	0x0100
        /*02c6*/ 	.byte	0x05
	.zero		1


	//   ....[25]....
        /*02c8*/ 	.word	0x00000a70
        /*02cc*/ 	.word	0x000000ff
        /*02d0*/ 	.word	0x000000c8
        /*02d4*/ 	.short	0x0100
        /*02d6*/ 	.byte	0x05
	.zero		1


	//   ....[26]....
        /*02d8*/ 	.word	0x00000ba0
        /*02dc*/ 	.word	0x000000ff
        /*02e0*/ 	.word	0x000000d0
        /*02e4*/ 	.short	0x0100
        /*02e6*/ 	.byte	0x07
	.zero		1


	//   ....[27]....
        /*02e8*/ 	.word	0x00000bb0
        /*02ec*/ 	.word	0x000000ff
        /*02f0*/ 	.word	0x000000f0
        /*02f4*/ 	.short	0x0100
        /*02f6*/ 	.byte	0x07
	.zero		1


	//   ....[28]....
        /*02f8*/ 	.word	0x00000bc0
        /*02fc*/ 	.word	0x000000ff
        /*0300*/ 	.word	0x000000d8
        /*0304*/ 	.short	0x0100
        /*0306*/ 	.byte	0x07
	.zero		1


	//   ....[29]....
        /*0308*/ 	.word	0x00000bd0
        /*030c*/ 	.word	0x000000ff
        /*0310*/ 	.word	0x000000f8
        /*0314*/ 	.short	0x0100
        /*0316*/ 	.byte	0x07
	.zero		1


	//   ....[30]....
        /*0318*/ 	.word	0x00000be0
        /*031c*/ 	.word	0x000000ff
        /*0320*/ 	.word	0x000000e0
        /*0324*/ 	.short	0x0100
        /*0326*/ 	.byte	0x07
	.zero		1


	//   ....[31]....
        /*0328*/ 	.word	0x00000bf0
        /*032c*/ 	.word	0x000000ff
        /*0330*/ 	.word	0x00000100
        /*0334*/ 	.short	0x0100
        /*0336*/ 	.byte	0x07
	.zero		1


	//   ....[32]....
        /*0338*/ 	.word	0x00000c00
        /*033c*/ 	.word	0x000000ff
        /*0340*/ 	.word	0x000000e8
        /*0344*/ 	.short	0x0100
        /*0346*/ 	.byte	0x07
	.zero		1


	//   ....[33]....
        /*0348*/ 	.word	0x00000c10
        /*034c*/ 	.word	0x000000ff
        /*0350*/ 	.word	0x00000108
        /*0354*/ 	.short	0x0100
        /*0356*/ 	.byte	0x07
	.zero		1


	//   ....[34]....
        /*0358*/ 	.word	0x00000d00
        /*035c*/ 	.word	0x000000ff
        /*0360*/ 	.word	0x00000110
        /*0364*/ 	.short	0x0100
        /*0366*/ 	.byte	0x05
	.zero		1


	//   ....[35]....
        /*0368*/ 	.word	0x00000d10
        /*036c*/ 	.word	0x000000ff
        /*0370*/ 	.word	0x00000120
        /*0374*/ 	.short	0x0100
        /*0376*/ 	.byte	0x05
	.zero		1


	//   ....[36]....
        /*0378*/ 	.word	0x00000d20
        /*037c*/ 	.word	0x000000ff
        /*0380*/ 	.word	0x00000118
        /*0384*/ 	.short	0x0100
        /*0386*/ 	.byte	0x05
	.zero		1


	//   ....[37]....
        /*0388*/ 	.word	0x00000d30
        /*038c*/ 	.word	0x000000ff
        /*0390*/ 	.word	0x00000128
        /*0394*/ 	.short	0x0100
        /*0396*/ 	.byte	0x05
	.zero		1


	//   ....[38]....
        /*0398*/ 	.word	0x00001600
        /*039c*/ 	.word	0x00000002
        /*03a0*/ 	.word	0x00000120
        /*03a4*/ 	.short	0x010a
        /*03a6*/ 	.byte	0xff
	.zero		1


	//   ....[39]....
        /*03a8*/ 	.word	0x00001630
        /*03ac*/ 	.word	0x00000002
        /*03b0*/ 	.word	0x00000110
        /*03b4*/ 	.short	0x0101
        /*03b6*/ 	.byte	0xff
	.zero		1


	//   ....[40]....
        /*03b8*/ 	.word	0x00001700
        /*03bc*/ 	.word	0x000000ff
        /*03c0*/ 	.word	0x00000030
        /*03c4*/ 	.short	0x010a
        /*03c6*/ 	.byte	0x08
	.zero		1


	//   ....[41]....
        /*03c8*/ 	.word	0x000017d0
        /*03cc*/ 	.word	0x000000ff
        /*03d0*/ 	.word	0x00000030
        /*03d4*/ 	.short	0x010a
        /*03d6*/ 	.byte	0x29
	.zero		1


	//   ....[42]....
        /*03d8*/ 	.word	0x00001930
        /*03dc*/ 	.word	0x000000ff
        /*03e0*/ 	.word	0x00000030
        /*03e4*/ 	.short	0x010a
        /*03e6*/ 	.byte	0x08
	.zero		1


	//   ....[43]....
        /*03e8*/ 	.word	0x00001b10
        /*03ec*/ 	.word	0x000000ff
        /*03f0*/ 	.word	0x000000a8
        /*03f4*/ 	.short	0x0101
        /*03f6*/ 	.byte	0x04
	.zero		1


	//   ....[44]....
        /*03f8*/ 	.word	0x00001b30
        /*03fc*/ 	.word	0x000000ff
        /*0400*/ 	.word	0x00000030
        /*0404*/ 	.short	0x010a
        /*0406*/ 	.byte	0x08
	.zero		1


	//   ....[45]....
        /*0408*/ 	.word	0x00001be0
        /*040c*/ 	.word	0x000000ff
        /*0410*/ 	.word	0x00000030
        /*0414*/ 	.short	0x010a
        /*0416*/ 	.byte	0x29
	.zero		1


	//   ....[46]....
        /*0418*/ 	.word	0x00001d40
        /*041c*/ 	.word	0x000000ff
        /*0420*/ 	.word	0x00000030
        /*0424*/ 	.short	0x010a
        /*0426*/ 	.byte	0x08
	.zero		1


	//   ....[47]....
        /*0428*/ 	.word	0x00001f30
        /*042c*/ 	.word	0x00000002
        /*0430*/ 	.word	0x000000b0
        /*0434*/ 	.short	0x010a
        /*0436*/ 	.byte	0xff
	.zero		1


	//   ....[48]....
        /*0438*/ 	.word	0x00001ff0
        /*043c*/ 	.word	0x00000002
        /*0440*/ 	.word	0x00000000
        /*0444*/ 	.short	0x0101
        /*0446*/ 	.byte	0xff
	.zero		1


	//   ....[49]....
        /*0448*/ 	.word	0x00002550
        /*044c*/ 	.word	0x000000ff
        /*0450*/ 	.word	0x00000000
        /*0454*/ 	.short	0x010a
        /*0456*/ 	.byte	0x05
	.zero		1


	//   ....[50]....
        /*0458*/ 	.word	0x000025e0
        /*045c*/ 	.word	0x000000ff
        /*0460*/ 	.word	0x00000000
        /*0464*/ 	.short	0x010a
        /*0466*/ 	.byte	0x05
	.zero		1


	//   ....[51]....
        /*0468*/ 	.word	0x00002670
        /*046c*/ 	.word	0x000000ff
        /*0470*/ 	.word	0x00000000
        /*0474*/ 	.short	0x010a
        /*0476*/ 	.byte	0x05
	.zero		1


	//   ....[52]....
        /*0478*/ 	.word	0x00002700
        /*047c*/ 	.word	0x000000ff
        /*0480*/ 	.word	0x00000000
        /*0484*/ 	.short	0x010a
        /*0486*/ 	.byte	0x05
	.zero		1


	//   ....[53]....
        /*0488*/ 	.word	0x00002790
        /*048c*/ 	.word	0x000000ff
        /*0490*/ 	.word	0x00000000
        /*0494*/ 	.short	0x010a
        /*0496*/ 	.byte	0x05
	.zero		1


	//   ....[54]....
        /*0498*/ 	.word	0x00002830
        /*049c*/ 	.word	0x00000000
        /*04a0*/ 	.word	0x00000000
        /*04a4*/ 	.short	0x010a
        /*04a6*/ 	.byte	0xff
	.zero		1


	//   ....[55]....
        /*04a8*/ 	.word	0x00002950
        /*04ac*/ 	.word	0x00000000
        /*04b0*/ 	.word	0x00000110
        /*04b4*/ 	.short	0x010a
        /*04b6*/ 	.byte	0xff
	.zero		1


	//   ....[56]....
        /*04b8*/ 	.word	0x000029c0
        /*04bc*/ 	.word	0x00000000
        /*04c0*/ 	.word	0x00000000
        /*04c4*/ 	.short	0x0101
        /*04c6*/ 	.byte	0xff
	.zero		1


	//   ....[57]....
        /*04c8*/ 	.word	0x000029e0
        /*04cc*/ 	.word	0x000000ff
        /*04d0*/ 	.word	0x000000c0
        /*04d4*/ 	.short	0x010a
        /*04d6*/ 	.byte	0x05
	.zero		1


	//   ....[58]....
        /*04d8*/ 	.word	0x00002b00
        /*04dc*/ 	.word	0x00000000
        /*04e0*/ 	.word	0x000000b0
        /*04e4*/ 	.short	0x010a
        /*04e6*/ 	.byte	0xff
	.zero		1


	//   ....[59]....
        /*04e8*/ 	.word	0x00002c00
        /*04ec*/ 	.word	0x00000000
        /*04f0*/ 	.word	0x00000000
        /*04f4*/ 	.short	0x0101
        /*04f6*/ 	.byte	0xff
	.zero		1


	//   ....[60]....
        /*04f8*/ 	.word	0x00002c90
        /*04fc*/ 	.word	0x000000ff
        /*0500*/ 	.word	0x000000c0
        /*0504*/ 	.short	0x0106
        /*0506*/ 	.byte	0x05
	.zero		1


	//   ....[61]....
        /*0508*/ 	.word	0x00002cb0
        /*050c*/ 	.word	0x000000ff
        /*0510*/ 	.word	0x000000c0
        /*0514*/ 	.short	0x010a
        /*0516*/ 	.byte	0x05
	.zero		1


	//   ....[62]....
        /*0518*/ 	.word	0x00002d40
        /*051c*/ 	.word	0x000000ff
        /*0520*/ 	.word	0x000000c0
        /*0524*/ 	.short	0x0106
        /*0526*/ 	.byte	0x04
	.zero		1


	//   ....[63]....
        /*0528*/ 	.word	0x00002d80
        /*052c*/ 	.word	0x00000000
        /*0530*/ 	.word	0x000000c0
        /*0534*/ 	.short	0x010a
        /*0536*/ 	.byte	0xff
	.zero		1


	//   ....[64]....
        /*0538*/ 	.word	0x000032c0
        /*053c*/ 	.word	0x00000000
        /*0540*/ 	.word	0x000000b0
        /*0544*/ 	.short	0x010a
        /*0546*/ 	.byte	0xff
	.zero		1


	//   ....[65]....
        /*0548*/ 	.word	0x000033d0
        /*054c*/ 	.word	0x00000003
        /*0550*/ 	.word	0x00000000
        /*0554*/ 	.short	0x0101
        /*0556*/ 	.byte	0xff
	.zero		1


	//   ....[66]....
        /*0558*/ 	.word	0x000033e0
        /*055c*/ 	.word	0x000000ff
        /*0560*/ 	.word	0x00000000
        /*0564*/ 	.short	0x010a
        /*0566*/ 	.byte	0x06
	.zero		1


	//   ....[67]....
        /*0568*/ 	.word	0x00003400
        /*056c*/ 	.word	0x000000ff
        /*0570*/ 	.word	0x000000f0
        /*0574*/ 	.short	0x010a
        /*0576*/ 	.byte	0x07
	.zero		1


	//   ....[68]....
        /*0578*/ 	.word	0x000034d0
        /*057c*/ 	.word	0x000000ff
        /*0580*/ 	.word	0x00000000
        /*0584*/ 	.short	0x010a
        /*0586*/ 	.byte	0x06
	.zero		1


	//   ....[69]....
        /*0588*/ 	.word	0x00003600
        /*058c*/ 	.word	0x000000ff
        /*0590*/ 	.word	0x00000000
        /*0594*/ 	.short	0x010a
        /*0596*/ 	.byte	0x1a
	.zero		1


	//   ....[70]....
        /*0598*/ 	.word	0x000038a0
        /*059c*/ 	.word	0x000000ff
        /*05a0*/ 	.word	0x00000000
        /*05a4*/ 	.short	0x010a
        /*05a6*/ 	.byte	0x06
	.zero		1


	//   ....[71]....
        /*05a8*/ 	.word	0x00003930
        /*05ac*/ 	.word	0x000000ff
        /*05b0*/ 	.word	0x00000000
        /*05b4*/ 	.short	0x010a
        /*05b6*/ 	.byte	0x06
	.zero		1


	//   ....[72]....
        /*05b8*/ 	.word	0x000039c0
        /*05bc*/ 	.word	0x000000ff
        /*05c0*/ 	.word	0x00000000
        /*05c4*/ 	.short	0x010a
        /*05c6*/ 	.byte	0x06
	.zero		1


	//   ....[73]....
        /*05c8*/ 	.word	0x00003a50
        /*05cc*/ 	.word	0x000000ff
        /*05d0*/ 	.word	0x00000000
        /*05d4*/ 	.short	0x010a
        /*05d6*/ 	.byte	0x07
	.zero		1


	//   ....[74]....
        /*05d8*/ 	.word	0x00003ea0
        /*05dc*/ 	.word	0x00000000
        /*05e0*/ 	.word	0x000000b0
        /*05e4*/ 	.short	0x010a
        /*05e6*/ 	.byte	0xff
	.zero		1


	//   ....[75]....
        /*05e8*/ 	.word	0x00003f60
        /*05ec*/ 	.word	0x00000000
        /*05f0*/ 	.word	0x00000000
        /*05f4*/ 	.short	0x0101
        /*05f6*/ 	.byte	0xff
	.zero		1


	//   ....[76]....
        /*05f8*/ 	.word	0x00004280
        /*05fc*/ 	.word	0x000000ff
        /*0600*/ 	.word	0x000000a8
        /*0604*/ 	.short	0x010a
        /*0606*/ 	.byte	0x07
	.zero		1


	//   ....[77]....
        /*0608*/ 	.word	0x00004480
        /*060c*/ 	.word	0x000000ff
        /*0610*/ 	.word	0x00000080
        /*0614*/ 	.short	0x010a
        /*0616*/ 	.byte	0x07
	.zero		1


	//   ....[78]....
        /*0618*/ 	.word	0x000045f0
        /*061c*/ 	.word	0x000000ff
        /*0620*/ 	.word	0x00000060
        /*0624*/ 	.short	0x010b
        /*0626*/ 	.byte	0x07
	.zero		1


	//   ....[79]....
        /*0628*/ 	.word	0x00004600
        /*062c*/ 	.word	0x000000ff
        /*0630*/ 	.word	0x00000000
        /*0634*/ 	.short	0x0101
        /*0636*/ 	.byte	0x15
	.zero		1


	//   ....[80]....
        /*0638*/ 	.word	0x00004610
        /*063c*/ 	.word	0x000000ff
        /*0640*/ 	.word	0x00000088
        /*0644*/ 	.short	0x010a
        /*0646*/ 	.byte	0x07
	.zero		1


	//   ....[81]....
        /*0648*/ 	.word	0x00004760
        /*064c*/ 	.word	0x000000ff
        /*0650*/ 	.word	0x00000068
        /*0654*/ 	.short	0x010b
        /*0656*/ 	.byte	0x07
	.zero		1


	//   ....[82]....
        /*0658*/ 	.word	0x00004770
        /*065c*/ 	.word	0x000000ff
        /*0660*/ 	.word	0x00000000
        /*0664*/ 	.short	0x0101
        /*0666*/ 	.byte	0x0f
	.zero		1


	//   ....[83]....
        /*0668*/ 	.word	0x00004780
        /*066c*/ 	.word	0x000000ff
        /*0670*/ 	.word	0x00000090
        /*0674*/ 	.short	0x010a
        /*0676*/ 	.byte	0x07
	.zero		1


	//   ....[84]....
        /*0678*/ 	.word	0x000048d0
        /*067c*/ 	.word	0x000000ff
        /*0680*/ 	.word	0x00000070
        /*0684*/ 	.short	0x010b
        /*0686*/ 	.byte	0x07
	.zero		1


	//   ....[85]....
        /*0688*/ 	.word	0x000048e0
        /*068c*/ 	.word	0x000000ff
        /*0690*/ 	.word	0x00000000
        /*0694*/ 	.short	0x0101
        /*0696*/ 	.byte	0x0e
	.zero		1


	//   ....[86]....
        /*0698*/ 	.word	0x000048f0
        /*069c*/ 	.word	0x000000ff
        /*06a0*/ 	.word	0x00000098
        /*06a4*/ 	.short	0x010a
        /*06a6*/ 	.byte	0x07
	.zero		1


	//   ....[87]....
        /*06a8*/ 	.word	0x00004a50
        /*06ac*/ 	.word	0x000000ff
        /*06b0*/ 	.word	0x00000078
        /*06b4*/ 	.short	0x010b
        /*06b6*/ 	.byte	0x07
	.zero		1


	//   ....[88]....
        /*06b8*/ 	.word	0x00004a60
        /*06bc*/ 	.word	0x000000ff
        /*06c0*/ 	.word	0x00000000
        /*06c4*/ 	.short	0x0101
        /*06c6*/ 	.byte	0x0d
	.zero		1


	//   ....[89]....
        /*06c8*/ 	.word	0x00004a70
        /*06cc*/ 	.word	0x000000ff
        /*06d0*/ 	.word	0x00000080
        /*06d4*/ 	.short	0x010a
        /*06d6*/ 	.byte	0x07
	.zero		1


	//   ....[90]....
        /*06d8*/ 	.word	0x00004bc0
        /*06dc*/ 	.word	0x000000ff
        /*06e0*/ 	.word	0x00000060
        /*06e4*/ 	.short	0x010b
        /*06e6*/ 	.byte	0x07
	.zero		1


	//   ....[91]....
        /*06e8*/ 	.word	0x00004bd0
        /*06ec*/ 	.word	0x000000ff
        /*06f0*/ 	.word	0x00000000
        /*06f4*/ 	.short	0x0101
        /*06f6*/ 	.byte	0x15
	.zero		1


	//   ....[92]....
        /*06f8*/ 	.word	0x00004be0
        /*06fc*/ 	.word	0x000000ff
        /*0700*/ 	.word	0x00000088
        /*0704*/ 	.short	0x010a
        /*0706*/ 	.byte	0x07
	.zero		1


	//   ....[93]....
        /*0708*/ 	.word	0x00004d30
        /*070c*/ 	.word	0x000000ff
        /*0710*/ 	.word	0x00000068
        /*0714*/ 	.short	0x010b
        /*0716*/ 	.byte	0x07
	.zero		1


	//   ....[94]....
        /*0718*/ 	.word	0x00004d40
        /*071c*/ 	.word	0x000000ff
        /*0720*/ 	.word	0x00000000
        /*0724*/ 	.short	0x0101
        /*0726*/ 	.byte	0x0f
	.zero		1


	//   ....[95]....
        /*0728*/ 	.word	0x00004d50
        /*072c*/ 	.word	0x000000ff
        /*0730*/ 	.word	0x00000090
        /*0734*/ 	.short	0x010a
        /*0736*/ 	.byte	0x07
	.zero		1


	//   ....[96]....
        /*0738*/ 	.word	0x00004ed0
        /*073c*/ 	.word	0x000000ff
        /*0740*/ 	.word	0x00000070
        /*0744*/ 	.short	0x010b
        /*0746*/ 	.byte	0x07
	.zero		1


	//   ....[97]....
        /*0748*/ 	.word	0x00004f10
        /*074c*/ 	.word	0x000000ff
        /*0750*/ 	.word	0x00000000
        /*0754*/ 	.short	0x0101
        /*0756*/ 	.byte	0x0e
	.zero		1


	//   ....[98]....
        /*0758*/ 	.word	0x00004f50
        /*075c*/ 	.word	0x000000ff
        /*0760*/ 	.word	0x00000098
        /*0764*/ 	.short	0x010a
        /*0766*/ 	.byte	0x07
	.zero		1


	//   ....[99]....
        /*0768*/ 	.word	0x00005180
        /*076c*/ 	.word	0x000000ff
        /*0770*/ 	.word	0x00000078
        /*0774*/ 	.short	0x010b
        /*0776*/ 	.byte	0x07
	.zero		1


	//   ....[100]....
        /*0778*/ 	.word	0x000051a0
        /*077c*/ 	.word	0x000000ff
        /*0780*/ 	.word	0x00000000
        /*0784*/ 	.short	0x0101
        /*0786*/ 	.byte	0x0d
	.zero		1


	//   ....[101]....
        /*0788*/ 	.word	0x000051c0
        /*078c*/ 	.word	0x000000ff
        /*0790*/ 	.word	0x00000080
        /*0794*/ 	.short	0x010a
        /*0796*/ 	.byte	0x07
	.zero		1


	//   ....[102]....
        /*0798*/ 	.word	0x000051e0
        /*079c*/ 	.word	0x000000ff
        /*07a0*/ 	.word	0x00000088
        /*07a4*/ 	.short	0x010a
        /*07a6*/ 	.byte	0x07
	.zero		1


	//   ....[103]....
        /*07a8*/ 	.word	0x00005200
        /*07ac*/ 	.word	0x000000ff
        /*07b0*/ 	.word	0x00000090
        /*07b4*/ 	.short	0x010a
        /*07b6*/ 	.byte	0x07
	.zero		1


	//   ....[104]....
        /*07b8*/ 	.word	0x00005250
        /*07bc*/ 	.word	0x00000002
        /*07c0*/ 	.word	0x00000098
        /*07c4*/ 	.short	0x010a
        /*07c6*/ 	.byte	0xff
	.zero		1


	//   ....[105]....
        /*07c8*/ 	.word	0x00005570
        /*07cc*/ 	.word	0x00000000
        /*07d0*/ 	.word	0x000000b0
        /*07d4*/ 	.short	0x010a
        /*07d6*/ 	.byte	0xff
	.zero		1


	//   ....[106]....
        /*07d8*/ 	.word	0x00005680
        /*07dc*/ 	.word	0x00000000
        /*07e0*/ 	.word	0x00000000
        /*07e4*/ 	.short	0x0101
        /*07e6*/ 	.byte	0xff
	.zero		1


	//   ....[107]....
        /*07e8*/ 	.word	0x000060d0
        /*07ec*/ 	.word	0x000000ff
        /*07f0*/ 	.word	0x00000060
        /*07f4*/ 	.short	0x010a
        /*07f6*/ 	.byte	0x24
	.zero		1


	//   ....[108]....
        /*07f8*/ 	.word	0x00006100
        /*07fc*/ 	.word	0x00000053
        /*0800*/ 	.word	0x000000d0
        /*0804*/ 	.short	0x010a
        /*0806*/ 	.byte	0xff
	.zero		1


	//   ....[109]....
        /*0808*/ 	.word	0x000061f0
        /*080c*/ 	.word	0x000000ff
        /*0810*/ 	.word	0x00000060
        /*0814*/ 	.short	0x010a
        /*0816*/ 	.byte	0x24
	.zero		1


	//   ....[110]....
        /*0818*/ 	.word	0x000062e0
        /*081c*/ 	.word	0x00000053
        /*0820*/ 	.word	0x000000d0
        /*0824*/ 	.short	0x010a
        /*0826*/ 	.byte	0xff
	.zero		1


	//   ....[111]....
        /*0828*/ 	.word	0x000068b0
        /*082c*/ 	.word	0x00000000
        /*0830*/ 	.word	0x00000000
        /*0834*/ 	.short	0x0101
        /*0836*/ 	.byte	0xff
	.zero		1


	//   ....[112]....
        /*0838*/ 	.word	0x000068c0
        /*083c*/ 	.word	0x00000002
        /*0840*/ 	.word	0x00000060
        /*0844*/ 	.short	0x010a
        /*0846*/ 	.byte	0xff
	.zero		1


	//   ....[113]....
        /*0848*/ 	.word	0x000069a0
        /*084c*/ 	.word	0x00000002
        /*0850*/ 	.word	0x00000060
        /*0854*/ 	.short	0x010a
        /*0856*/ 	.byte	0xff
	.zero		1


	//   ....[114]....
        /*0858*/ 	.word	0x00007000
        /*085c*/ 	.word	0x00000010
        /*0860*/ 	.word	0x00000000
        /*0864*/ 	.short	0x0101
        /*0866*/ 	.byte	0xff
	.zero		1


	//   ....[115]....
        /*0868*/ 	.word	0x00007020
        /*086c*/ 	.word	0x00000000
        /*0870*/ 	.word	0x00000060
        /*0874*/ 	.short	0x010a
        /*0876*/ 	.byte	0xff
	.zero		1


	//   ....[116]....
        /*0878*/ 	.word	0x000070f0
        /*087c*/ 	.word	0x00000000
        /*0880*/ 	.word	0x00000060
        /*0884*/ 	.short	0x010a
        /*0886*/ 	.byte	0xff
	.zero		1


	//   ....[117]....
        /*0888*/ 	.word	0x00007760
        /*088c*/ 	.word	0x00000010
        /*0890*/ 	.word	0x00000000
        /*0894*/ 	.short	0x0101
        /*0896*/ 	.byte	0xff
	.zero		1


	//   ....[118]....
        /*0898*/ 	.word	0x00007780
        /*089c*/ 	.word	0x00000000
        /*08a0*/ 	.word	0x00000060
        /*08a4*/ 	.short	0x010a
        /*08a6*/ 	.byte	0xff
	.zero		1


	//   ....[119]....
        /*08a8*/ 	.word	0x00007850
        /*08ac*/ 	.word	0x00000000
        /*08b0*/ 	.word	0x00000060
        /*08b4*/ 	.short	0x010a
        /*08b6*/ 	.byte	0xff
	.zero		1


	//   ....[120]....
        /*08b8*/ 	.word	0x00007ef0
        /*08bc*/ 	.word	0x00000010
        /*08c0*/ 	.word	0x00000000
        /*08c4*/ 	.short	0x0101
        /*08c6*/ 	.byte	0xff
	.zero		1


	//   ....[121]....
        /*08c8*/ 	.word	0x00007f10
        /*08cc*/ 	.word	0x00000000
        /*08d0*/ 	.word	0x00000060
        /*08d4*/ 	.short	0x010a
        /*08d6*/ 	.byte	0xff
	.zero		1


	//   ....[122]....
        /*08d8*/ 	.word	0x00007fe0
        /*08dc*/ 	.word	0x00000000
        /*08e0*/ 	.word	0x00000060
        /*08e4*/ 	.short	0x010a
        /*08e6*/ 	.byte	0xff
	.zero		1


	//   ....[123]....
        /*08e8*/ 	.word	0x000086c0
        /*08ec*/ 	.word	0x00000010
        /*08f0*/ 	.word	0x00000000
        /*08f4*/ 	.short	0x0101
        /*08f6*/ 	.byte	0xff
	.zero		1


	//   ....[124]....
        /*08f8*/ 	.word	0x000086e0
        /*08fc*/ 	.word	0x00000000
        /*0900*/ 	.word	0x00000060
        /*0904*/ 	.short	0x010a
        /*0906*/ 	.byte	0xff
	.zero		1


	//   ....[125]....
        /*0908*/ 	.word	0x000087b0
        /*090c*/ 	.word	0x00000000
        /*0910*/ 	.word	0x00000060
        /*0914*/ 	.short	0x010a
        /*0916*/ 	.byte	0xff
	.zero		1


	//   ....[126]....
        /*0918*/ 	.word	0x00008e60
        /*091c*/ 	.word	0x00000010
        /*0920*/ 	.word	0x00000000
        /*0924*/ 	.short	0x0101
        /*0926*/ 	.byte	0xff
	.zero		1


	//   ....[127]....
        /*0928*/ 	.word	0x00008e80
        /*092c*/ 	.word	0x00000000
        /*0930*/ 	.word	0x00000060
        /*0934*/ 	.short	0x010a
        /*0936*/ 	.byte	0xff
	.zero		1


	//   ....[128]....
        /*0938*/ 	.word	0x00008f50
        /*093c*/ 	.word	0x00000000
        /*0940*/ 	.word	0x00000060
        /*0944*/ 	.short	0x010a
        /*0946*/ 	.byte	0xff
	.zero		1


	//   ....[129]....
        /*0948*/ 	.word	0x00009600
        /*094c*/ 	.word	0x00000010
        /*0950*/ 	.word	0x00000000
        /*0954*/ 	.short	0x0101
        /*0956*/ 	.byte	0xff
	.zero		1


	//   ....[130]....
        /*0958*/ 	.word	0x00009620
        /*095c*/ 	.word	0x00000000
        /*0960*/ 	.word	0x00000060
        /*0964*/ 	.short	0x010a
        /*0966*/ 	.byte	0xff
	.zero		1


	//   ....[131]....
        /*0968*/ 	.word	0x000096f0
        /*096c*/ 	.word	0x00000000
        /*0970*/ 	.word	0x00000060
        /*0974*/ 	.short	0x010a
        /*0976*/ 	.byte	0xff
	.zero		1


	//   ....[132]....
        /*0978*/ 	.word	0x00009970
        /*097c*/ 	.word	0x000000ff
        /*0980*/ 	.word	0x00000000
        /*0984*/ 	.short	0x0101
        /*0986*/ 	.byte	0x05
	.zero		1


	//   ....[133]....
        /*0988*/ 	.word	0x00009db0
        /*098c*/ 	.word	0x00000000
        /*0990*/ 	.word	0x00000000
        /*0994*/ 	.short	0x0101
        /*0996*/ 	.byte	0xff
	.zero		1


	//   ....[134]....
        /*0998*/ 	.word	0x0000a020
        /*099c*/ 	.word	0x000000ff
        /*09a0*/ 	.word	0x00000000
        /*09a4*/ 	.short	0x0101
        /*09a6*/ 	.byte	0x04
	.zero		1


	//   ....[135]....
        /*09a8*/ 	.word	0x0000a040
        /*09ac*/ 	.word	0x00000002
        /*09b0*/ 	.word	0x00000120
        /*09b4*/ 	.short	0x010a
        /*09b6*/ 	.byte	0xff
	.zero		1


	//   ....[136]....
        /*09b8*/ 	.word	0x0000a0a0
        /*09bc*/ 	.word	0x00000002
        /*09c0*/ 	.word	0x00000030
        /*09c4*/ 	.short	0x010a
        /*09c6*/ 	.byte	0xff
	.zero		1


	//   ....[137]....
        /*09c8*/ 	.word	0x0000a100
        /*09cc*/ 	.word	0x00000002
        /*09d0*/ 	.word	0x00000030
        /*09d4*/ 	.short	0x010a
        /*09d6*/ 	.byte	0xff
	.zero		1


	//   ....[138]....
        /*09d8*/ 	.word	0x0000a150
        /*09dc*/ 	.word	0x00000002
        /*09e0*/ 	.word	0x000000b0
        /*09e4*/ 	.short	0x010a
        /*09e6*/ 	.byte	0xff
	.zero		1


	//   ....[139]....
        /*09e8*/ 	.word	0x0000a1b0
        /*09ec*/ 	.word	0x00000000
        /*09f0*/ 	.word	0x00000000
        /*09f4*/ 	.short	0x010a
        /*09f6*/ 	.byte	0xff
	.zero		1


	//   ....[140]....
        /*09f8*/ 	.word	0x0000a210
        /*09fc*/ 	.word	0x00000000
        /*0a00*/ 	.word	0x00000000
        /*0a04*/ 	.short	0x010a
        /*0a06*/ 	.byte	0xff
	.zero		1


	//   ....[141]....
        /*0a08*/ 	.word	0x0000a270
        /*0a0c*/ 	.word	0x00000000
        /*0a10*/ 	.word	0x00000000
        /*0a14*/ 	.short	0x010a
        /*0a16*/ 	.byte	0xff
	.zero		1


	//   ....[142]....
        /*0a18*/ 	.word	0x0000a2d0
        /*0a1c*/ 	.word	0x00000000
        /*0a20*/ 	.word	0x00000000
        /*0a24*/ 	.short	0x010a
        /*0a26*/ 	.byte	0xff
	.zero		1


	//   ....[143]....
        /*0a28*/ 	.word	0x0000a330
        /*0a2c*/ 	.word	0x00000000
        /*0a30*/ 	.word	0x00000000
        /*0a34*/ 	.short	0x010a
        /*0a36*/ 	.byte	0xff
	.zero		1


	//   ....[144]....
        /*0a38*/ 	.word	0x0000a380
        /*0a3c*/ 	.word	0x00000000
        /*0a40*/ 	.word	0x00000110
        /*0a44*/ 	.short	0x010a
        /*0a46*/ 	.byte	0xff
	.zero		1


	//   ....[145]....
        /*0a48*/ 	.word	0x0000a3e0
        /*0a4c*/ 	.word	0x00000000
        /*0a50*/ 	.word	0x000000c0
        /*0a54*/ 	.short	0x010a
        /*0a56*/ 	.byte	0xff
	.zero		1


	//   ....[146]....
        /*0a58*/ 	.word	0x0000a430
        /*0a5c*/ 	.word	0x00000000
        /*0a60*/ 	.word	0x000000b0
        /*0a64*/ 	.short	0x010a
        /*0a66*/ 	.byte	0xff
	.zero		1


	//   ....[147]....
        /*0a68*/ 	.word	0x0000a490
        /*0a6c*/ 	.word	0x00000000
        /*0a70*/ 	.word	0x000000c0
        /*0a74*/ 	.short	0x010a
        /*0a76*/ 	.byte	0xff
	.zero		1


	//   ....[148]....
        /*0a78*/ 	.word	0x0000a4e0
        /*0a7c*/ 	.word	0x00000000
        /*0a80*/ 	.word	0x000000b0
        /*0a84*/ 	.short	0x010a
        /*0a86*/ 	.byte	0xff
	.zero		1


	//   ....[149]....
        /*0a88*/ 	.word	0x0000a540
        /*0a8c*/ 	.word	0x00000002
        /*0a90*/ 	.word	0x000000f0
        /*0a94*/ 	.short	0x010a
        /*0a96*/ 	.byte	0xff
	.zero		1


	//   ....[150]....
        /*0a98*/ 	.word	0x0000a5a0
        /*0a9c*/ 	.word	0x00000000
        /*0aa0*/ 	.word	0x00000000
        /*0aa4*/ 	.short	0x010a
        /*0aa6*/ 	.byte	0xff
	.zero		1


	//   ....[151]....
        /*0aa8*/ 	.word	0x0000a600
        /*0aac*/ 	.word	0x00000000
        /*0ab0*/ 	.word	0x00000000
        /*0ab4*/ 	.short	0x010a
        /*0ab6*/ 	.byte	0xff
	.zero		1


	//   ....[152]....
        /*0ab8*/ 	.word	0x0000a660
        /*0abc*/ 	.word	0x00000000
        /*0ac0*/ 	.word	0x00000000
        /*0ac4*/ 	.short	0x010a
        /*0ac6*/ 	.byte	0xff
	.zero		1


	//   ....[153]....
        /*0ac8*/ 	.word	0x0000a6c0
        /*0acc*/ 	.word	0x00000000
        /*0ad0*/ 	.word	0x00000000
        /*0ad4*/ 	.short	0x010a
        /*0ad6*/ 	.byte	0xff
	.zero		1


	//   ....[154]....
        /*0ad8*/ 	.word	0x0000a720
        /*0adc*/ 	.word	0x00000000
        /*0ae0*/ 	.word	0x00000000
        /*0ae4*/ 	.short	0x010a
        /*0ae6*/ 	.byte	0xff
	.zero		1


	//   ....[155]....
        /*0ae8*/ 	.word	0x0000a770
        /*0aec*/ 	.word	0x00000000
        /*0af0*/ 	.word	0x000000b0
        /*0af4*/ 	.short	0x010a
        /*0af6*/ 	.byte	0xff
	.zero		1


	//   ....[156]....
        /*0af8*/ 	.word	0x0000a7d0
        /*0afc*/ 	.word	0x00000000
        /*0b00*/ 	.word	0x000000a8
        /*0b04*/ 	.short	0x010a
        /*0b06*/ 	.byte	0xff
	.zero		1


	//   ....[157]....
        /*0b08*/ 	.word	0x0000a830
        /*0b0c*/ 	.word	0x00000000
        /*0b10*/ 	.word	0x00000080
        /*0b14*/ 	.short	0x010a
        /*0b16*/ 	.byte	0xff
	.zero		1


	//   ....[158]....
        /*0b18*/ 	.word	0x0000a890
        /*0b1c*/ 	.word	0x00000000
        /*0b20*/ 	.word	0x00000088
        /*0b24*/ 	.short	0x010a
        /*0b26*/ 	.byte	0xff
	.zero		1


	//   ....[159]....
        /*0b28*/ 	.word	0x0000a8f0
        /*0b2c*/ 	.word	0x00000000
        /*0b30*/ 	.word	0x00000090
        /*0b34*/ 	.short	0x010a
        /*0b36*/ 	.byte	0xff
	.zero		1


	//   ....[160]....
        /*0b38*/ 	.word	0x0000a950
        /*0b3c*/ 	.word	0x00000000
        /*0b40*/ 	.word	0x00000098
        /*0b44*/ 	.short	0x010a
        /*0b46*/ 	.byte	0xff
	.zero		1


	//   ....[161]....
        /*0b48*/ 	.word	0x0000a9b0
        /*0b4c*/ 	.word	0x00000000
        /*0b50*/ 	.word	0x00000080
        /*0b54*/ 	.short	0x010a
        /*0b56*/ 	.byte	0xff
	.zero		1


	//   ....[162]....
        /*0b58*/ 	.word	0x0000aa10
        /*0b5c*/ 	.word	0x00000000
        /*0b60*/ 	.word	0x00000088
        /*0b64*/ 	.short	0x010a
        /*0b66*/ 	.byte	0xff
	.zero		1


	//   ....[163]....
        /*0b68*/ 	.word	0x0000aa70
        /*0b6c*/ 	.word	0x00000000
        /*0b70*/ 	.word	0x00000090
        /*0b74*/ 	.short	0x010a
        /*0b76*/ 	.byte	0xff
	.zero		1


	//   ....[164]....
        /*0b78*/ 	.word	0x0000aad0
        /*0b7c*/ 	.word	0x00000000
        /*0b80*/ 	.word	0x00000098
        /*0b84*/ 	.short	0x010a
        /*0b86*/ 	.byte	0xff
	.zero		1


	//   ....[165]....
        /*0b88*/ 	.word	0x0000ab30
        /*0b8c*/ 	.word	0x00000000
        /*0b90*/ 	.word	0x00000080
        /*0b94*/ 	.short	0x010a
        /*0b96*/ 	.byte	0xff
	.zero		1


	//   ....[166]....
        /*0b98*/ 	.word	0x0000ab90
        /*0b9c*/ 	.word	0x00000000
        /*0ba0*/ 	.word	0x00000088
        /*0ba4*/ 	.short	0x010a
        /*0ba6*/ 	.byte	0xff
	.zero		1


	//   ....[167]....
        /*0ba8*/ 	.word	0x0000abf0
        /*0bac*/ 	.word	0x00000002
        /*0bb0*/ 	.word	0x00000090
        /*0bb4*/ 	.short	0x010a
        /*0bb6*/ 	.byte	0xff
	.zero		1


	//   ....[168]....
        /*0bb8*/ 	.word	0x0000ac40
        /*0bbc*/ 	.word	0x00000000
        /*0bc0*/ 	.word	0x000000b0
        /*0bc4*/ 	.short	0x010a
        /*0bc6*/ 	.byte	0xff
	.zero		1


	//   ....[169]....
        /*0bc8*/ 	.word	0x0000aca0
        /*0bcc*/ 	.word	0x00000002
        /*0bd0*/ 	.word	0x00000060
        /*0bd4*/ 	.short	0x010a
        /*0bd6*/ 	.byte	0xff
	.zero		1


	//   ....[170]....
        /*0bd8*/ 	.word	0x0000acf0
        /*0bdc*/ 	.word	0x00000053
        /*0be0*/ 	.word	0x000000d0
        /*0be4*/ 	.short	0x010a
        /*0be6*/ 	.byte	0xff
	.zero		1


	//   ....[171]....
        /*0be8*/ 	.word	0x0000ad40
        /*0bec*/ 	.word	0x00000002
        /*0bf0*/ 	.word	0x00000060
        /*0bf4*/ 	.short	0x010a
        /*0bf6*/ 	.byte	0xff
	.zero		1


	//   ....[172]....
        /*0bf8*/ 	.word	0x0000ad90
        /*0bfc*/ 	.word	0x00000000
        /*0c00*/ 	.word	0x00000060
        /*0c04*/ 	.short	0x010a
        /*0c06*/ 	.byte	0xff
	.zero		1


	//   ....[173]....
        /*0c08*/ 	.word	0x0000ade0
        /*0c0c*/ 	.word	0x00000000
        /*0c10*/ 	.word	0x00000060
        /*0c14*/ 	.short	0x010a
        /*0c16*/ 	.byte	0xff
	.zero		1


	//   ....[174]....
        /*0c18*/ 	.word	0x0000ae30
        /*0c1c*/ 	.word	0x00000000
        /*0c20*/ 	.word	0x00000060
        /*0c24*/ 	.short	0x010a
        /*0c26*/ 	.byte	0xff
	.zero		1


	//   ....[175]....
        /*0c28*/ 	.word	0x0000ae80
        /*0c2c*/ 	.word	0x00000000
        /*0c30*/ 	.word	0x00000060
        /*0c34*/ 	.short	0x010a
        /*0c36*/ 	.byte	0xff
	.zero		1


	//   ....[176]....
        /*0c38*/ 	.word	0x0000aed0
        /*0c3c*/ 	.word	0x00000000
        /*0c40*/ 	.word	0x00000060
        /*0c44*/ 	.short	0x010a
        /*0c46*/ 	.byte	0xff
	.zero		1


	//   ....[177]....
        /*0c48*/ 	.word	0x0000af20
        /*0c4c*/ 	.word	0x00000000
        /*0c50*/ 	.word	0x00000060
        /*0c54*/ 	.short	0x010a
        /*0c56*/ 	.byte	0xff
	.zero		1


	//----- nvinfo : EIATTR_NUM_MBARRIERS
	.align		4
.L_47:
        /*0c58*/ 	.byte	0x03, 0x38
        /*0c5a*/ 	.short	0x0026


	//----- nvinfo : EIATTR_EXIT_INSTR_OFFSETS
	.align		4
        /*0c5c*/ 	.byte	0x04, 0x1c
        /*0c5e*/ 	.short	(.L_49 - .L_48)


	//   ....[0]....
.L_48:
        /*0c60*/ 	.word	0x00002860


	//   ....[1]....
        /*0c64*/ 	.word	0x00002d50


	//   ....[2]....
        /*0c68*/ 	.word	0x00002db0


	//   ....[3]....
        /*0c6c*/ 	.word	0x00003cb0


	//   ....[4]....
        /*0c70*/ 	.word	0x00005280


	//   ....[5]....
        /*0c74*/ 	.word	0x000052c0


	//   ....[6]....
        /*0c78*/ 	.word	0x00009f10


	//   ....[7]....
        /*0c7c*/ 	.word	0x00009f90


	//   ....[8]....
        /*0c80*/ 	.word	0x00009fc0


	//   ....[9]....
        /*0c84*/ 	.word	0x0000a030


	//----- nvinfo : EIATTR_MAX_THREADS
	.align		4
.L_49:
        /*0c88*/ 	.byte	0x04, 0x05
        /*0c8a*/ 	.short	(.L_51 - .L_50)
.L_50:
        /*0c8c*/ 	.word	0x00000100
        /*0c90*/ 	.word	0x00000001
        /*0c94*/ 	.word	0x00000001


	//----- nvinfo : EIATTR_CRS_STACK_SIZE
	.align		4
.L_51:
        /*0c98*/ 	.byte	0x04, 0x1e
        /*0c9a*/ 	.short	(.L_53 - .L_52)
.L_52:
        /*0c9c*/ 	.word	0x00000000


	//----- nvinfo : EIATTR_CBANK_PARAM_SIZE
	.align		4
.L_53:
        /*0ca0*/ 	.byte	0x03, 0x19
        /*0ca2*/ 	.short	0x0800


	//----- nvinfo : EIATTR_PARAM_CBANK
	.align		4
        /*0ca4*/ 	.byte	0x04, 0x0a
        /*0ca6*/ 	.short	(.L_55 - .L_54)
	.align		4
.L_54:
        /*0ca8*/ 	.word	index@(.nv.constant0._ZN7cutlass13device_kernelINS_4gemm6kernel13GemmUniversalIN4cute5tupleIJiiiiEEENS1_10collective13CollectiveMmaINS1_35MainloopSm100TmaUmmaWarpSpecializedILi6ELi2ELi4ENS5_IJNS4_1CILi1EEESB_SB_EEEEENS5_IJNSA_ILi128EEESE_NSA_ILi32EEEEEEfNS5_IJSB_llEEEfNS5_IJlSB_lEEENS4_8TiledMMAINS4_8MMA_AtomIJNS4_17SM100_MMA_TF32_SSINS_10tfloat32_tESM_fLi128ELi128ELNS4_4UMMA5MajorE1ELSO_0ELNSN_7ScaleInE0ELSP_0EEEEEENS4_6LayoutISC_NS5_IJNSA_ILi0EEEST_ST_EEEEENS5_IJNS4_10UnderscoreESW_SW_EEEEENS4_13SM90_TMA_LOADENS4_14ComposedLayoutINS4_7SwizzleILi2ELi5ELi2EEENS4_18smem_ptr_flag_bitsILi32EEENSS_INS5_IJSF_NSA_ILi4EEEEEENS5_IJSB_SF_EEEEEEEvNS4_8identityESZ_NS10_INS11_ILi3ELi4ELi3EEES14_NSS_INS5_IJNSA_ILi8EEESF_EEENS5_IJSF_SB_EEEEEEEvS1A_EENS_8epilogue10collective18CollectiveEpilogueINS1I_23Sm100TmaWarpSpecializedILi4ELi2ELi16ELb1ELb0EEEJSG_NS5_IJNSS_ISE_SB_EENSS_INSA_ILi16EEESB_EEEEEfSI_fSI_NS1I_6fusion15FusionCallbacksIS1M_NS1R_17LinearCombinationIffffLNS_15FloatRoundStyleE2EEESG_S1Q_JEEENS4_5SM1004TMEM4LOAD26SM100_TMEM_LOAD_32dp32b16xESZ_NS10_INS11_ILi2ELi4ELi3EEES14_NSS_INS5_IJS1C_S1O_EEENS5_IJS1O_SB_EEEEEEENS4_39AutoVectorizingCopyWithAssumedAlignmentILi128EEENS4_14SM90_TMA_STOREES25_S27_S27_EEEvvEEEEvNT_6ParamsE)
        /*0cac*/ 	.short	0x0380
        /*0cae*/ 	.short	0x0800


	//----- nvinfo : EIATTR_SW_WAR
	.align		4
.L_55:
        /*0cb0*/ 	.byte	0x04, 0x36
        /*0cb2*/ 	.short	(.L_57 - .L_56)
.L_56:
        /*0cb4*/ 	.word	0x00000008
.L_57:


//--------------------- .nv.callgraph             --------------------------
	.section	.nv.callgraph,"",@"SHT_CUDA_CALLGRAPH"
	.align	4
	.sectionentsize	8
	.align		4
        /*0000*/ 	.word	0x00000000
	.align		4
        /*0004*/ 	.word	0xffffffff
	.align		4
        /*0008*/ 	.word	index@(_ZN7cutlass13device_kernelINS_4gemm6kernel13GemmUniversalIN4cute5tupleIJiiiiEEENS1_10collective13CollectiveMmaINS1_35MainloopSm100TmaUmmaWarpSpecializedILi6ELi2ELi4ENS5_IJNS4_1CILi1EEESB_SB_EEEEENS5_IJNSA_ILi128EEESE_NSA_ILi32EEEEEEfNS5_IJSB_llEEEfNS5_IJlSB_lEEENS4_8TiledMMAINS4_8MMA_AtomIJNS4_17SM100_MMA_TF32_SSINS_10tfloat32_tESM_fLi128ELi128ELNS4_4UMMA5MajorE1ELSO_0ELNSN_7ScaleInE0ELSP_0EEEEEENS4_6LayoutISC_NS5_IJNSA_ILi0EEEST_ST_EEEEENS5_IJNS4_10UnderscoreESW_SW_EEEEENS4_13SM90_TMA_LOADENS4_14ComposedLayoutINS4_7SwizzleILi2ELi5ELi2EEENS4_18smem_ptr_flag_bitsILi32EEENSS_INS5_IJSF_NSA_ILi4EEEEEENS5_IJSB_SF_EEEEEEEvNS4_8identityESZ_NS10_INS11_ILi3ELi4ELi3EEES14_NSS_INS5_IJNSA_ILi8EEESF_EEENS5_IJSF_SB_EEEEEEEvS1A_EENS_8epilogue10collective18CollectiveEpilogueINS1I_23Sm100TmaWarpSpecializedILi4ELi2ELi16ELb1ELb0EEEJSG_NS5_IJNSS_ISE_SB_EENSS_INSA_ILi16EEESB_EEEEEfSI_fSI_NS1I_6fusion15FusionCallbacksIS1M_NS1R_17LinearCombinationIffffLNS_15FloatRoundStyleE2EEESG_S1Q_JEEENS4_5SM1004TMEM4LOAD26SM100_TMEM_LOAD_32dp32b16xESZ_NS10_INS11_ILi2ELi4ELi3EEES14_NSS_INS5_IJS1C_S1O_EEENS5_IJS1O_SB_EEEEEEENS4_39AutoVectorizingCopyWithAssumedAlignmentILi128EEENS4_14SM90_TMA_STOREES25_S27_S27_EEEvvEEEEvNT_6ParamsE)
	.align		4
        /*000c*/ 	.word	index@(__assertfail)
	.align		4
        /*0010*/ 	.word	0x00000000
	.align		4
        /*0014*/ 	.word	0xfffffffe
	.align		4
        /*0018*/ 	.word	0x00000000
	.align		4
        /*001c*/ 	.word	0xfffffffd
	.align		4
        /*0020*/ 	.word	0x00000000
	.align		4
        /*0024*/ 	.word	0xfffffffc


//--------------------- .nv.constant4             --------------------------
	.section	.nv.constant4,"a",@progbits
	.align	8
	.align		8
.nv.constant4:
        /*0000*/ 	.dword	__assertfail
	.align		8
        /*0008*/ 	.dword	__unnamed_1
	.align		8
        /*0010*/ 	.dword	__unnamed_2
	.align		8
        /*0018*/ 	.dword	_ZN40_INTERNAL_3acb1341_4_k_cu_ed81cb6b_365864cuda3std3__45__cpo5beginE
	.align		8
        /*0020*/ 	.dword	_ZN40_INTERNAL_3acb1341_4_k_cu_ed81cb6b_365864cuda3std3__45__cpo3endE
	.align		8
        /*0028*/ 	.dword	_ZN40_INTERNAL_3acb1341_4_k_cu_ed81cb6b_365864cuda3std3__45__cpo6cbeginE
	.align		8
        /*0030*/ 	.dword	_ZN40_INTERNAL_3acb1341_4_k_cu_ed81cb6b_365864cuda3std3__45__cpo4cendE
	.align		8
        /*0038*/ 	.dword	_ZN40_INTERNAL_3acb1341_4_k_cu_ed81cb6b_365864cuda3std3__442_GLOBAL__N__3acb1341_4_k_cu_ed81cb6b_365866ignoreE
	.align		8
        /*0040*/ 	.dword	_ZN40_INTERNAL_3acb1341_4_k_cu_ed81cb6b_365864cuda3std3__419piecewise_constructE
	.align		8
        /*0048*/ 	.dword	_ZN40_INTERNAL_3acb1341_4_k_cu_ed81cb6b_365864cuda3std3__48in_placeE
	.align		8
        /*0050*/ 	.dword	_ZN40_INTERNAL_3acb1341_4_k_cu_ed81cb6b_365864cuda3std6ranges3__45__cpo4swapE
	.align		8
        /*0058*/ 	.dword	_ZN40_INTERNAL_3acb1341_4_k_cu_ed81cb6b_365864cuda3std6ranges3__45__cpo9iter_moveE
	.align		8
        /*0060*/ 	.dword	_ZN40_INTERNAL_3acb1341_4_k_cu_ed81cb6b_365864cute7productE
	.align		8
        /*0068*/ 	.dword	_ZN40_INTERNAL_3acb1341_4_k_cu_ed81cb6b_365864cute1_E
	.align		8
        /*0070*/ 	.dword	$str$25
	.align		8
        /*0078*/ 	.dword	$str$26
	.align		8
        /*0080*/ 	.dword	$str$27
	.align		8
        /*0088*/ 	.dword	$str$28


//--------------------- .text._ZN7cutlass13device_kernelINS_4gemm6kernel13GemmUniversalIN4cute5tupleIJiiiiEEENS1_10collective13CollectiveMmaINS1_35MainloopSm100TmaUmmaWarpSpecializedILi6ELi2ELi4ENS5_IJNS4_1CILi1EEESB_SB_EEEEENS5_IJNSA_ILi128EEESE_NSA_ILi32EEEEEEfNS5_IJSB_llEEEfNS5_IJlSB_lEEENS4_8TiledMMAINS4_8MMA_AtomIJNS4_17SM100_MMA_TF32_SSINS_10tfloat32_tESM_fLi128ELi128ELNS4_4UMMA5MajorE1ELSO_0ELNSN_7ScaleInE0ELSP_0EEEEEENS4_6LayoutISC_NS5_IJNSA_ILi0EEEST_ST_EEEEENS5_IJNS4_10UnderscoreESW_SW_EEEEENS4_13SM90_TMA_LOADENS4_14ComposedLayoutINS4_7SwizzleILi2ELi5ELi2EEENS4_18smem_ptr_flag_bitsILi32EEENSS_INS5_IJSF_NSA_ILi4EEEEEENS5_IJSB_SF_EEEEEEEvNS4_8identityESZ_NS10_INS11_ILi3ELi4ELi3EEES14_NSS_INS5_IJNSA_ILi8EEESF_EEENS5_IJSF_SB_EEEEEEEvS1A_EENS_8epilogue10collective18CollectiveEpilogueINS1I_23Sm100TmaWarpSpecializedILi4ELi2ELi16ELb1ELb0EEEJSG_NS5_IJNSS_ISE_SB_EENSS_INSA_ILi16EEESB_EEEEEfSI_fSI_NS1I_6fusion15FusionCallbacksIS1M_NS1R_17LinearCombinationIffffLNS_15FloatRoundStyleE2EEESG_S1Q_JEEENS4_5SM1004TMEM4LOAD26SM100_TMEM_LOAD_32dp32b16xESZ_NS10_INS11_ILi2ELi4ELi3EEES14_NSS_INS5_IJS1C_S1O_EEENS5_IJS1O_SB_EEEEEEENS4_39AutoVectorizingCopyWithAssumedAlignmentILi128EEENS4_14SM90_TMA_STOREES25_S27_S27_EEEvvEEEEvNT_6ParamsE --------------------------
	.section	.text._ZN7cutlass13device_kernelINS_4gemm6kernel13GemmUniversalIN4cute5tupleIJiiiiEEENS1_10collective13CollectiveMmaINS1_35MainloopSm100TmaUmmaWarpSpecializedILi6ELi2ELi4ENS5_IJNS4_1CILi1EEESB_SB_EEEEENS5_IJNSA_ILi128EEESE_NSA_ILi32EEEEEEfNS5_IJSB_llEEEfNS5_IJlSB_lEEENS4_8TiledMMAINS4_8MMA_AtomIJNS4_17SM100_MMA_TF32_SSINS_10tfloat32_tESM_fLi128ELi128ELNS4_4UMMA5MajorE1ELSO_0ELNSN_7ScaleInE0ELSP_0EEEEEENS4_6LayoutISC_NS5_IJNSA_ILi0EEEST_ST_EEEEENS5_IJNS4_10UnderscoreESW_SW_EEEEENS4_13SM90_TMA_LOADENS4_14ComposedLayoutINS4_7SwizzleILi2ELi5ELi2EEENS4_18smem_ptr_flag_bitsILi32EEENSS_INS5_IJSF_NSA_ILi4EEEEEENS5_IJSB_SF_EEEEEEEvNS4_8identityESZ_NS10_INS11_ILi3ELi4ELi3EEES14_NSS_INS5_IJNSA_ILi8EEESF_EEENS5_IJSF_SB_EEEEEEEvS1A_EENS_8epilogue10collective18CollectiveEpilogueINS1I_23Sm100TmaWarpSpecializedILi4ELi2ELi16ELb1ELb0EEEJSG_NS5_IJNSS_ISE_SB_EENSS_INSA_ILi16EEESB_EEEEEfSI_fSI_NS1I_6fusion15FusionCallbacksIS1M_NS1R_17LinearCombinationIffffLNS_15FloatRoundStyleE2EEESG_S1Q_JEEENS4_5SM1004TMEM4LOAD26SM100_TMEM_LOAD_32dp32b16xESZ_NS10_INS11_ILi2ELi4ELi3EEES14_NSS_INS5_IJS1C_S1O_EEENS5_IJS1O_SB_EEEEEEENS4_39AutoVectorizingCopyWithAssumedAlignmentILi128EEENS4_14SM90_TMA_STOREES25_S27_S27_EEEvvEEEEvNT_6ParamsE,"ax",@progbits
	.align	128
.text._ZN7cutlass13device_kernelINS_4gemm6kernel13GemmUniversalIN4cute5tupleIJiiiiEEENS1_10collective13CollectiveMmaINS1_35MainloopSm100TmaUmmaWarpSpecializedILi6ELi2ELi4ENS5_IJNS4_1CILi1EEESB_SB_EEEEENS5_IJNSA_ILi128EEESE_NSA_ILi32EEEEEEfNS5_IJSB_llEEEfNS5_IJlSB_lEEENS4_8TiledMMAINS4_8MMA_AtomIJNS4_17SM100_MMA_TF32_SSINS_10tfloat32_tESM_fLi128ELi128ELNS4_4UMMA5MajorE1ELSO_0ELNSN_7ScaleInE0ELSP_0EEEEEENS4_6LayoutISC_NS5_IJNSA_ILi0EEEST_ST_EEEEENS5_IJNS4_10UnderscoreESW_SW_EEEEENS4_13SM90_TMA_LOADENS4_14ComposedLayoutINS4_7SwizzleILi2ELi5ELi2EEENS4_18smem_ptr_flag_bitsILi32EEENSS_INS5_IJSF_NSA_ILi4EEEEEENS5_IJSB_SF_EEEEEEEvNS4_8identityESZ_NS10_INS11_ILi3ELi4ELi3EEES14_NSS_INS5_IJNSA_ILi8EEESF_EEENS5_IJSF_SB_EEEEEEEvS1A_EENS_8epilogue10collective18CollectiveEpilogueINS1I_23Sm100TmaWarpSpecializedILi4ELi2ELi16ELb1ELb0EEEJSG_NS5_IJNSS_ISE_SB_EENSS_INSA_ILi16EEESB_EEEEEfSI_fSI_NS1I_6fusion15FusionCallbacksIS1M_NS1R_17LinearCombinationIffffLNS_15FloatRoundStyleE2EEESG_S1Q_JEEENS4_5SM1004TMEM4LOAD26SM100_TMEM_LOAD_32dp32b16xESZ_NS10_INS11_ILi2ELi4ELi3EEES14_NSS_INS5_IJS1C_S1O_EEENS5_IJS1O_SB_EEEEEEENS4_39AutoVectorizingCopyWithAssumedAlignmentILi128EEENS4_14SM90_TMA_STOREES25_S27_S27_EEEvvEEEEvNT_6ParamsE:
        .type           _ZN7cutlass13device_kernelINS_4gemm6kernel13GemmUniversalIN4cute5tupleIJiiiiEEENS1_10collective13CollectiveMmaINS1_35MainloopSm100TmaUmmaWarpSpecializedILi6ELi2ELi4ENS5_IJNS4_1CILi1EEESB_SB_EEEEENS5_IJNSA_ILi128EEESE_NSA_ILi32EEEEEEfNS5_IJSB_llEEEfNS5_IJlSB_lEEENS4_8TiledMMAINS4_8MMA_AtomIJNS4_17SM100_MMA_TF32_SSINS_10tfloat32_tESM_fLi128ELi128ELNS4_4UMMA5MajorE1ELSO_0ELNSN_7ScaleInE0ELSP_0EEEEEENS4_6LayoutISC_NS5_IJNSA_ILi0EEEST_ST_EEEEENS5_IJNS4_10UnderscoreESW_SW_EEEEENS4_13SM90_TMA_LOADENS4_14ComposedLayoutINS4_7SwizzleILi2ELi5ELi2EEENS4_18smem_ptr_flag_bitsILi32EEENSS_INS5_IJSF_NSA_ILi4EEEEEENS5_IJSB_SF_EEEEEEEvNS4_8identityESZ_NS10_INS11_ILi3ELi4ELi3EEES14_NSS_INS5_IJNSA_ILi8EEESF_EEENS5_IJSF_SB_EEEEEEEvS1A_EENS_8epilogue10collective18CollectiveEpilogueINS1I_23Sm100TmaWarpSpecializedILi4ELi2ELi16ELb1ELb0EEEJSG_NS5_IJNSS_ISE_SB_EENSS_INSA_ILi16EEESB_EEEEEfSI_fSI_NS1I_6fusion15FusionCallbacksIS1M_NS1R_17LinearCombinationIffffLNS_15FloatRoundStyleE2EEESG_S1Q_JEEENS4_5SM1004TMEM4LOAD26SM100_TMEM_LOAD_32dp32b16xESZ_NS10_INS11_ILi2ELi4ELi3EEES14_NSS_INS5_IJS1C_S1O_EEENS5_IJS1O_SB_EEEEEEENS4_39AutoVectorizingCopyWithAssumedAlignmentILi128EEENS4_14SM90_TMA_STOREES25_S27_S27_EEEvvEEEEvNT_6ParamsE,@function
        .size           _ZN7cutlass13device_kernelINS_4gemm6kernel13GemmUniversalIN4cute5tupleIJiiiiEEENS1_10collective13CollectiveMmaINS1_35MainloopSm100TmaUmmaWarpSpecializedILi6ELi2ELi4ENS5_IJNS4_1CILi1EEESB_SB_EEEEENS5_IJNSA_ILi128EEESE_NSA_ILi32EEEEEEfNS5_IJSB_llEEEfNS5_IJlSB_lEEENS4_8TiledMMAINS4_8MMA_AtomIJNS4_17SM100_MMA_TF32_SSINS_10tfloat32_tESM_fLi128ELi128ELNS4_4UMMA5MajorE1ELSO_0ELNSN_7ScaleInE0ELSP_0EEEEEENS4_6LayoutISC_NS5_IJNSA_ILi0EEEST_ST_EEEEENS5_IJNS4_10UnderscoreESW_SW_EEEEENS4_13SM90_TMA_LOADENS4_14ComposedLayoutINS4_7SwizzleILi2ELi5ELi2EEENS4_18smem_ptr_flag_bitsILi32EEENSS_INS5_IJSF_NSA_ILi4EEEEEENS5_IJSB_SF_EEEEEEEvNS4_8identityESZ_NS10_INS11_ILi3ELi4ELi3EEES14_NSS_INS5_IJNSA_ILi8EEESF_EEENS5_IJSF_SB_EEEEEEEvS1A_EENS_8epilogue10collective18CollectiveEpilogueINS1I_23Sm100TmaWarpSpecializedILi4ELi2ELi16ELb1ELb0EEEJSG_NS5_IJNSS_ISE_SB_EENSS_INSA_ILi16EEESB_EEEEEfSI_fSI_NS1I_6fusion15FusionCallbacksIS1M_NS1R_17LinearCombinationIffffLNS_15FloatRoundStyleE2EEESG_S1Q_JEEENS4_5SM1004TMEM4LOAD26SM100_TMEM_LOAD_32dp32b16xESZ_NS10_INS11_ILi2ELi4ELi3EEES14_NSS_INS5_IJS1C_S1O_EEENS5_IJS1O_SB_EEEEEEENS4_39AutoVectorizingCopyWithAssumedAlignmentILi128EEENS4_14SM90_TMA_STOREES25_S27_S27_EEEvvEEEEvNT_6ParamsE,(.L_x_226 - _ZN7cutlass13device_kernelINS_4gemm6kernel13GemmUniversalIN4cute5tupleIJiiiiEEENS1_10collective13CollectiveMmaINS1_35MainloopSm100TmaUmmaWarpSpecializedILi6ELi2ELi4ENS5_IJNS4_1CILi1EEESB_SB_EEEEENS5_IJNSA_ILi128EEESE_NSA_ILi32EEEEEEfNS5_IJSB_llEEEfNS5_IJlSB_lEEENS4_8TiledMMAINS4_8MMA_AtomIJNS4_17SM100_MMA_TF32_SSINS_10tfloat32_tESM_fLi128ELi128ELNS4_4UMMA5MajorE1ELSO_0ELNSN_7ScaleInE0ELSP_0EEEEEENS4_6LayoutISC_NS5_IJNSA_ILi0EEEST_ST_EEEEENS5_IJNS4_10UnderscoreESW_SW_EEEEENS4_13SM90_TMA_LOADENS4_14ComposedLayoutINS4_7SwizzleILi2ELi5ELi2EEENS4_18smem_ptr_flag_bitsILi32EEENSS_INS5_IJSF_NSA_ILi4EEEEEENS5_IJSB_SF_EEEEEEEvNS4_8identityESZ_NS10_INS11_ILi3ELi4ELi3EEES14_NSS_INS5_IJNSA_ILi8EEESF_EEENS5_IJSF_SB_EEEEEEEvS1A_EENS_8epilogue10collective18CollectiveEpilogueINS1I_23Sm100TmaWarpSpecializedILi4ELi2ELi16ELb1ELb0EEEJSG_NS5_IJNSS_ISE_SB_EENSS_INSA_ILi16EEESB_EEEEEfSI_fSI_NS1I_6fusion15FusionCallbacksIS1M_NS1R_17LinearCombinationIffffLNS_15FloatRoundStyleE2EEESG_S1Q_JEEENS4_5SM1004TMEM4LOAD26SM100_TMEM_LOAD_32dp32b16xESZ_NS10_INS11_ILi2ELi4ELi3EEES14_NSS_INS5_IJS1C_S1O_EEENS5_IJS1O_SB_EEEEEEENS4_39AutoVectorizingCopyWithAssumedAlignmentILi128EEENS4_14SM90_TMA_STOREES25_S27_S27_EEEvvEEEEvNT_6ParamsE)
        .other          _ZN7cutlass13device_kernelINS_4gemm6kernel13GemmUniversalIN4cute5tupleIJiiiiEEENS1_10collective13CollectiveMmaINS1_35MainloopSm100TmaUmmaWarpSpecializedILi6ELi2ELi4ENS5_IJNS4_1CILi1EEESB_SB_EEEEENS5_IJNSA_ILi128EEESE_NSA_ILi32EEEEEEfNS5_IJSB_llEEEfNS5_IJlSB_lEEENS4_8TiledMMAINS4_8MMA_AtomIJNS4_17SM100_MMA_TF32_SSINS_10tfloat32_tESM_fLi128ELi128ELNS4_4UMMA5MajorE1ELSO_0ELNSN_7ScaleInE0ELSP_0EEEEEENS4_6LayoutISC_NS5_IJNSA_ILi0EEEST_ST_EEEEENS5_IJNS4_10UnderscoreESW_SW_EEEEENS4_13SM90_TMA_LOADENS4_14ComposedLayoutINS4_7SwizzleILi2ELi5ELi2EEENS4_18smem_ptr_flag_bitsILi32EEENSS_INS5_IJSF_NSA_ILi4EEEEEENS5_IJSB_SF_EEEEEEEvNS4_8identityESZ_NS10_INS11_ILi3ELi4ELi3EEES14_NSS_INS5_IJNSA_ILi8EEESF_EEENS5_IJSF_SB_EEEEEEEvS1A_EENS_8epilogue10collective18CollectiveEpilogueINS1I_23Sm100TmaWarpSpecializedILi4ELi2ELi16ELb1ELb0EEEJSG_NS5_IJNSS_ISE_SB_EENSS_INSA_ILi16EEESB_EEEEEfSI_fSI_NS1I_6fusion15FusionCallbacksIS1M_NS1R_17LinearCombinationIffffLNS_15FloatRoundStyleE2EEESG_S1Q_JEEENS4_5SM1004TMEM4LOAD26SM100_TMEM_LOAD_32dp32b16xESZ_NS10_INS11_ILi2ELi4ELi3EEES14_NSS_INS5_IJS1C_S1O_EEENS5_IJS1O_SB_EEEEEEENS4_39AutoVectorizingCopyWithAssumedAlignmentILi128EEENS4_14SM90_TMA_STOREES25_S27_S27_EEEvvEEEEvNT_6ParamsE,@"STO_CUDA_ENTRY STV_DEFAULT"
_ZN7cutlass13device_kernelINS_4gemm6kernel13GemmUniversalIN4cute5tupleIJiiiiEEENS1_10collective13CollectiveMmaINS1_35MainloopSm100TmaUmmaWarpSpecializedILi6ELi2ELi4ENS5_IJNS4_1CILi1EEESB_SB_EEEEENS5_IJNSA_ILi128EEESE_NSA_ILi32EEEEEEfNS5_IJSB_llEEEfNS5_IJlSB_lEEENS4_8TiledMMAINS4_8MMA_AtomIJNS4_17SM100_MMA_TF32_SSINS_10tfloat32_tESM_fLi128ELi128ELNS4_4UMMA5MajorE1ELSO_0ELNSN_7ScaleInE0ELSP_0EEEEEENS4_6LayoutISC_NS5_IJNSA_ILi0EEEST_ST_EEEEENS5_IJNS4_10UnderscoreESW_SW_EEEEENS4_13SM90_TMA_LOADENS4_14ComposedLayoutINS4_7SwizzleILi2ELi5ELi2EEENS4_18smem_ptr_flag_bitsILi32EEENSS_INS5_IJSF_NSA_ILi4EEEEEENS5_IJSB_SF_EEEEEEEvNS4_8identityESZ_NS10_INS11_ILi3ELi4ELi3EEES14_NSS_INS5_IJNSA_ILi8EEESF_EEENS5_IJSF_SB_EEEEEEEvS1A_EENS_8epilogue10collective18CollectiveEpilogueINS1I_23Sm100TmaWarpSpecializedILi4ELi2ELi16ELb1ELb0EEEJSG_NS5_IJNSS_ISE_SB_EENSS_INSA_ILi16EEESB_EEEEEfSI_fSI_NS1I_6fusion15FusionCallbacksIS1M_NS1R_17LinearCombinationIffffLNS_15FloatRoundStyleE2EEESG_S1Q_JEEENS4_5SM1004TMEM4LOAD26SM100_TMEM_LOAD_32dp32b16xESZ_NS10_INS11_ILi2ELi4ELi3EEES14_NSS_INS5_IJS1C_S1O_EEENS5_IJS1O_SB_EEEEEEENS4_39AutoVectorizingCopyWithAssumedAlignmentILi128EEENS4_14SM90_TMA_STOREES25_S27_S27_EEEvvEEEEvNT_6ParamsE:
[----:B------:R-:W1:Y:S01]  /*0000*/  LDC R1, c[0x0][0x37c] ;  /* 0x0000df00ff017b82 */ /* 0x000e620000000800 */
[----:B------:R-:W2:Y:S01]  /*0010*/  S2R R76, SR_TID.X ;  /* 0x00000000004c7919 */ /* 0x000ea20000002100 */
[----:B------:R-:W3:Y:S01]  /*0020*/  LDCU.64 UR4, c[0x0][0x890] ;  /* 0x00011200ff0477ac */ /* 0x000ee20008000a00 */
[----:B------:R-:W-:Y:S02]  /*0030*/  PRMT R64, RZ, 0x7610, R64 ;  /* 0x00007610ff407816 */ /* 0x000fe40000000040 */
[----:B------:R-:W-:Y:S01]  /*0040*/  ELECT P5, URZ, PT ;  /* 0x0000000000ff782f */ /* 0x000fe200038a0000 */
[----:B------:R-:W4:Y:S01]  /*0050*/  LDCU.64 UR48, c[0x0][0x358] ;  /* 0x00006b00ff3077ac */ /* 0x000f220008000a00 */
[----:B---3--:R-:W-:-:S04]  /*0060*/  UISETP.NE.U32.AND UP0, UPT, UR4, URZ, UPT ;  /* 0x000000ff0400728c */ /* 0x008fc8000bf05070 */
[----:B------:R-:W-:Y:S01]  /*0070*/  UISETP.NE.AND.EX UP0, UPT, UR5, URZ, UPT, UP0 ;  /* 0x000000ff0500728c */ /* 0x000fe2000bf05300 */
[----:B--2---:R-:W-:-:S05]  /*0080*/  SHF.R.U32.HI R68, RZ, 0x5, R76 ;  /* 0x00000005ff447819 */ /* 0x004fca000001164c */
[----:B------:R-:W2:Y:S02]  /*0090*/  SHFL.IDX PT, R0, R68, RZ, 0x1f ;  /* 0x00001fff44007589 */ /* 0x000ea400000e0000 */
[----:B--2---:R-:W-:Y:S01]  /*00a0*/  R2UR UR8, R0 ;  /* 0x00000000000872ca */ /* 0x004fe200000e0000 */
[----:B-1--4-:R-:W-:-:S14]  /*00b0*/  BRA.U UP0, `(.L_x_0) ;  /* 0x00000001002c7547 */ /* 0x012fdc000b800000 */
[----:B------:R-:W1:Y:S02]  /*00c0*/  LDCU.64 UR6, c[0x0][0x888] ;  /* 0x00011100ff0677ac */ /* 0x000e640008000a00 */
[----:B-1----:R-:W-:-:S04]  /*00d0*/  UISETP.NE.U32.AND UP0, UPT, UR6, URZ, UPT ;  /* 0x000000ff0600728c */ /* 0x002fc8000bf05070 */
[----:B------:R-:W-:-:S09]  /*00e0*/  UISETP.NE.AND.EX UP0, UPT, UR7, URZ, UPT, UP0 ;  /* 0x000000ff0700728c */ /* 0x000fd2000bf05300 */
[----:B------:R-:W-:Y:S05]  /*00f0*/  BRA.U !UP0, `(.L_x_1) ;  /* 0x0000000108107547 */ /* 0x000fea000b800000 */
[----:B------:R-:W1:Y:S02]  /*0100*/  LDC.64 R2, c[0x0][0x888] ;  /* 0x00022200ff027b82 */ /* 0x000e640000000a00 */
[----:B-1----:R1:W5:Y:S01]  /*0110*/  LDG.E R35, desc[UR48][R2.64] ;  /* 0x0000003002237981 */ /* 0x002362000c1e1900 */
[----:B------:R-:W-:Y:S01]  /*0120*/  HFMA2 R64, -RZ, RZ, 0, 5.9604644775390625e-08 ;  /* 0x00000001ff407431 */ /* 0x000fe200000001ff */
[----:B------:R-:W-:Y:S05]  /*0130*/  BRA `(.L_x_0) ;  /* 0x00000000000c7947 */ /* 0x000fea0003800000 */
.L_x_1:
[----:B------:R-:W1:Y:S01]  /*0140*/  LDCU UR6, c[0x0][0x880] ;  /* 0x00011000ff0677ac */ /* 0x000e620008000800 */
[----:B------:R-:W-:Y:S01]  /*0150*/  HFMA2 R64, -RZ, RZ, 0, 5.9604644775390625e-08 ;  /* 0x00000001ff407431 */ /* 0x000fe200000001ff */
[----:B-1----:R-:W-:-:S07]  /*0160*/  MOV R35, UR6 ;  /* 0x0000000600237c02 */ /* 0x002fce0008000f00 */
.L_x_0:
[----:B------:R-:W2:Y:S02]  /*0170*/  LDCU.64 UR6, c[0x0][0x8b0] ;  /* 0x00011600ff0677ac */ /* 0x000ea40008000a00 */
[----:B--2---:R-:W-:-:S04]  /*0180*/  UISETP.NE.U32.AND UP0, UPT, UR6, URZ, UPT ;  /* 0x000000ff0600728c */ /* 0x004fc8000bf05070 */
[----:B------:R-:W-:-:S09]  /*0190*/  UISETP.NE.AND.EX UP0, UPT, UR7, URZ, UPT, UP0 ;  /* 0x000000ff0700728c */ /* 0x000fd2000bf05300 */
[----:B------:R-:W-:Y:S05]  /*01a0*/  BRA.U UP0, `(.L_x_2) ;  /* 0x0000000100247547 */ /* 0x000fea000b800000 */
[----:B------:R-:W2:Y:S02]  /*01b0*/  LDCU.64 UR6, c[0x0][0x8a8] ;  /* 0x00011500ff0677ac */ /* 0x000ea40008000a00 */
[----:B--2---:R-:W-:-:S04]  /*01c0*/  UISETP.NE.U32.AND UP0, UPT, UR6, URZ, UPT ;  /* 0x000000ff0600728c */ /* 0x004fc8000bf05070 */
[----:B------:R-:W-:-:S09]  /*01d0*/  UISETP.NE.AND.EX UP0, UPT, UR7, URZ, UPT, UP0 ;  /* 0x000000ff0700728c */ /* 0x000fd2000bf05300 */
[----:B------:R-:W-:Y:S05]  /*01e0*/  BRA.U !UP0, `(.L_x_3) ;  /* 0x00000001080c7547 */ /* 0x000fea000b800000 */
[----:B-1----:R-:W1:Y:S02]  /*01f0*/  LDC.64 R2, c[0x0][0x8a8] ;  /* 0x00022a00ff027b82 */ /* 0x002e640000000a00 */
[----:B-1----:R2:W5:Y:S01]  /*0200*/  LDG.E R33, desc[UR48][R2.64] ;  /* 0x0000003002217981 */ /* 0x002562000c1e1900 */
[----:B------:R-:W-:Y:S05]  /*0210*/  BRA `(.L_x_2) ;  /* 0x0000000000087947 */ /* 0x000fea0003800000 */
.L_x_3:
[----:B------:R-:W2:Y:S02]  /*0220*/  LDCU UR6, c[0x0][0x8a0] ;  /* 0x00011400ff0677ac */ /* 0x000ea40008000800 */
[----:B--2---:R-:W-:Y:S02]  /*0230*/  MOV R33, UR6 ;  /* 0x0000000600217c02 */ /* 0x004fe40008000f00 */
.L_x_2:
[----:B------:R-:W-:Y:S01]  /*0240*/  IMAD.U32 R0, RZ, RZ, UR8 ;  /* 0x00000008ff007e24 */ /* 0x000fe2000f8e00ff */
[----:B------:R-:W-:Y:S04]  /*0250*/  BSSY.RECONVERGENT B0, `(.L_x_4) ;  /* 0x000000c000007945 */ /* 0x000fe80003800200 */
[C---:B------:R-:W-:Y:S02]  /*0260*/  ISETP.NE.OR P1, PT, R0.reuse, 0x1, !P5 ;  /* 0x000000010000780c */ /* 0x040fe40006f25670 */
[----:B------:R-:W-:-:S11]  /*0270*/  ISETP.NE.OR P0, PT, R0, 0x3, !P5 ;  /* 0x000000030000780c */ /* 0x000fd60006f05670 */
[----:B------:R-:W-:Y:S05]  /*0280*/  @P1 BRA `(.L_x_5) ;  /* 0x0000000000201947 */ /* 0x000fea0003800000 */
[----:B------:R-:W3:Y:S02]  /*0290*/  LDCU.64 UR6, c[0x0][0x348] ;  /* 0x00006900ff0677ac */ /* 0x000ee40008000a00 */
[----:B---3--:R-:W-:Y:S02]  /*02a0*/  UIADD3 UR10, UP1, UPT, UR6, 0x80, URZ ;  /* 0x00000080060a7890 */ /* 0x008fe4000ff3e0ff */
[----:B------:R-:W-:Y:S02]  /*02b0*/  UIADD3 UR6, UP0, UPT, UR6, 0x180, URZ ;  /* 0x0000018006067890 */ /* 0x000fe4000ff1e0ff */
[----:B------:R-:W-:Y:S02]  /*02c0*/  UIADD3.X UR11, UPT, UPT, URZ, UR7, URZ, UP1, !UPT ;  /* 0x00000007ff0b7290 */ /* 0x000fe40008ffe4ff */
[----:B------:R-:W-:-:S07]  /*02d0*/  UIADD3.X UR7, UPT, UPT, URZ, UR7, URZ, UP0, !UPT ;  /* 0x00000007ff077290 */ /* 0x000fce00087fe4ff */
[----:B------:R3:W-:Y:S02]  /*02e0*/  UTMACCTL.PF [UR10] ;  /* 0x000000000a0079b9 */ /* 0x0007e40008040000 */
[----:B------:R3:W-:Y:S02]  /*02f0*/  UTMACCTL.PF [UR6] ;  /* 0x00000000060079b9 */ /* 0x0007e40008040000 */
[----:B---3--:R-:W-:Y:S01]  /*0300*/  NOP ;  /* 0x0000000000007918 */ /* 0x008fe20000000000 */
.L_x_5:
[----:B------:R-:W-:Y:S05]  /*0310*/  BSYNC.RECONVERGENT B0 ;  /* 0x0000000000007941 */ /* 0x000fea0003800200 */
.L_x_4:
[----:B------:R-:W-:Y:S04]  /*0320*/  BSSY.RECONVERGENT B0, `(.L_x_6) ;  /* 0x000000a000007945 */ /* 0x000fe80003800200 */
        /* <DEDUP_REMOVED lines=9> */
.L_x_7:
[----:B------:R-:W-:Y:S05]  /*03c0*/  BSYNC.RECONVERGENT B0 ;  /* 0x0000000000007941 */ /* 0x000fea0003800200 */
.L_x_6:
[----:B------:R-:W3:Y:S01]  /*03d0*/  LDCU.64 UR6, c[0x0][0x888] ;  /* 0x00011100ff0677ac */ /* 0x000ee20008000a00 */
[----:B------:R-:W-:Y:S02]  /*03e0*/  UISETP.EQ.U32.AND UP1, UPT, UR4, URZ, UPT ;  /* 0x000000ff0400728c */ /* 0x000fe4000bf22070 */
[----:B------:R-:W-:Y:S02]  /*03f0*/  UPLOP3.LUT UP2, UPT, UPT, UPT, UPT, 0x80, 0x8 ;  /* 0x000000000008789c */ /* 0x000fe40003f4f070 */
[----:B---3--:R-:W-:-:S04]  /*0400*/  UISETP.NE.U32.AND UP0, UPT, UR6, URZ, UPT ;  /* 0x000000ff0600728c */ /* 0x008fc8000bf05070 */
[----:B------:R-:W-:-:S04]  /*0410*/  UISETP.NE.AND.EX UP0, UPT, UR7, URZ, UPT, UP0 ;  /* 0x000000ff0700728c */ /* 0x000fc8000bf05300 */
[----:B------:R-:W-:-:S04]  /*0420*/  UISETP.EQ.OR.EX UP3, UPT, UR5, URZ, !UP0, UP1 ;  /* 0x000000ff0500728c */ /* 0x000fc8000c762710 */
[----:B------:R-:W-:-:S05]  /*0430*/  UP2UR UR50, UPR, URZ, 0x8 ;  /* 0x00000008ff327883 */ /* 0x000fca0008000000 */
[----:B------:R-:W-:Y:S07]  /*0440*/  BRA.U !UP3, `(.L_x_8) ;  /* 0x000000010b207547 */ /* 0x000fee000b800000 */
[----:B------:R-:W-:Y:S01]  /*0450*/  UISETP.NE.U32.AND UP2, UPT, UR4, URZ, UPT ;  /* 0x000000ff0400728c */ /* 0x000fe2000bf45070 */
[----:B-----5:R-:W-:Y:S01]  /*0460*/  FSETP.NEU.AND P0, PT, R35, RZ, PT ;  /* 0x000000ff2300720b */ /* 0x020fe20003f0d000 */
[----:B------:R-:W-:Y:S02]  /*0470*/  USEL UR4, URZ, 0xffffffff, UP0 ;  /* 0xffffffffff047887 */ /* 0x000fe40008000000 */
[----:B------:R-:W-:-:S10]  /*0480*/  UISETP.NE.AND.EX UP2, UPT, UR5, URZ, UPT, UP2 ;  /* 0x000000ff0500728c */ /* 0x000fd4000bf45320 */
[----:B------:R-:W-:Y:S01]  /*0490*/  VOTEU.ANY UP1, P0 ;  /* 0x0000000000ff7886 */ /* 0x000fe20000020100 */
[----:B------:R-:W-:-:S04]  /*04a0*/  @!UP2 USEL UR4, URZ, 0xffffffff, UP1 ;  /* 0xffffffffff04a887 */ /* 0x000fc80008800000 */
[----:B------:R-:W-:-:S04]  /*04b0*/  ULOP3.LUT UR4, UR4, 0x1, URZ, 0xc0, !UPT ;  /* 0x0000000104047892 */ /* 0x000fc8000f8ec0ff */
[----:B------:R-:W-:-:S11]  /*04c0*/  UISETP.NE.U32.AND UP2, UPT, UR4, 0x1, UPT ;  /* 0x000000010400788c */ /* 0x000fd6000bf45070 */
.L_x_8:
[----:B-12---:R-:W1:Y:S01]  /*04d0*/  SHFL.IDX PT, R2, R68, RZ, 0x1f ;  /* 0x00001fff44027589 */ /* 0x006e6200000e0000 */
[----:B------:R-:W-:-:S04]  /*04e0*/  UISETP.NE.AND UP1, UPT, UR8, 0x2, UPT ;  /* 0x000000020800788c */ /* 0x000fc8000bf25270 */
[----:B------:R-:W-:Y:S01]  /*04f0*/  USEL UR6, URZ, 0x1, UP1 ;  /* 0x00000001ff067887 */ /* 0x000fe20008800000 */
[----:B-1----:R-:W-:-:S13]  /*0500*/  ISETP.NE.AND P0, PT, R2, RZ, PT ;  /* 0x000000ff0200720c */ /* 0x002fda0003f05270 */
[----:B------:R-:W-:Y:S05]  /*0510*/  @P0 BRA `(.L_x_9) ;  /* 0x0000000000580947 */ /* 0x000fea0003800000 */
[----:B------:R-:W1:Y:S01]  /*0520*/  S2UR UR5, SR_CgaCtaId ;  /* 0x00000000000579c3 */ /* 0x000e620000008800 */
[----:B------:R-:W-:Y:S01]  /*0530*/  UMOV UR7, 0x400 ;  /* 0x0000040000077882 */ /* 0x000fe20000000000 */
[----:B------:R-:W-:Y:S01]  /*0540*/  UMOV UR4, 0x1 ;  /* 0x0000000100047882 */ /* 0x000fe20000000000 */
[----:B------:R-:W-:Y:S01]  /*0550*/  ELECT P0, URZ, PT ;  /* 0x0000000000ff782f */ /* 0x000fe20003800000 */
[----:B------:R-:W-:-:S04]  /*0560*/  UIADD3 UR10, UPT, UPT, -UR4, 0x100000, URZ ;  /* 0x00100000040a7890 */ /* 0x000fc8000fffe1ff */
[----:B------:R-:W-:Y:S02]  /*0570*/  USHF.L.U32 UR11, UR10, 0xb, URZ ;  /* 0x0000000b0a0b7899 */ /* 0x000fe400080006ff */
[----:B------:R-:W-:Y:S02]  /*0580*/  USHF.L.U32 UR10, UR10, 0x1, URZ ;  /* 0x000000010a0a7899 */ /* 0x000fe400080006ff */
[----:B-1----:R-:W-:Y:S01]  /*0590*/  ULEA UR5, UR5, UR7, 0x18 ;  /* 0x0000000705057291 */ /* 0x002fe2000f8ec0ff */
[----:B------:R-:W1:Y:S11]  /*05a0*/  FENCE.VIEW.ASYNC.S ;  /* 0x00000000000073c6 */ /* 0x000e760000000000 */
[----:B-1----:R1:W2:Y:S01]  /*05b0*/  SYNCS.EXCH.64 URZ, [UR5], UR10 ;  /* 0x0000000a05ff75b2 */ /* 0x0022a20008000100 */
[----:B------:R1:W3:Y:S01]  /*05c0*/  SYNCS.EXCH.64 URZ, [UR5+0x30], UR10 ;  /* 0x0000300a05ff75b2 */ /* 0x0002e20008000100 */
[----:B------:R1:W4:Y:S01]  /*05d0*/  SYNCS.EXCH.64 URZ, [UR5+0x8], UR10 ;  /* 0x0000080a05ff75b2 */ /* 0x0003220008000100 */
[----:B------:R1:W1:Y:S01]  /*05e0*/  SYNCS.EXCH.64 URZ, [UR5+0x38], UR10 ;  /* 0x0000380a05ff75b2 */ /* 0x0002620008000100 */
        /* <DEDUP_REMOVED lines=8> */
[----:B------:R-:W-:Y:S01]  /*0670*/  NOP ;  /* 0x0000000000007918 */ /* 0x000fe20000000000 */
.L_x_9:
[----:B------:R-:W2:Y:S01]  /*0680*/  SHFL.IDX PT, R2, R68, RZ, 0x1f ;  /* 0x00001fff44027589 */ /* 0x000ea200000e0000 */
[----:B------:R-:W-:Y:S01]  /*0690*/  NOP ;  /* 0x0000000000007918 */ /* 0x000fe20000000000 */
[----:B--2---:R-:W-:-:S13]  /*06a0*/  ISETP.NE.AND P0, PT, R2, 0x1, PT ;  /* 0x000000010200780c */ /* 0x004fda0003f05270 */
[----:B------:R-:W-:Y:S05]  /*06b0*/  @P0 BRA `(.L_x_10) ;  /* 0x0000000000580947 */ /* 0x000fea0003800000 */
[----:B------:R-:W2:Y:S01]  /*06c0*/  S2UR UR7, SR_CgaCtaId ;  /* 0x00000000000779c3 */ /* 0x000ea20000008800 */
[----:B------:R-:W-:Y:S01]  /*06d0*/  UMOV UR9, 0x400 ;  /* 0x0000040000097882 */ /* 0x000fe20000000000 */
[----:B-1----:R-:W-:Y:S01]  /*06e0*/  UMOV UR5, 0x20 ;  /* 0x0000002000057882 */ /* 0x002fe20000000000 */
[----:B------:R-:W-:Y:S01]  /*06f0*/  UMOV UR4, 0x80 ;  /* 0x0000008000047882 */ /* 0x000fe20000000000 */
[----:B------:R-:W-:-:S04]  /*0700*/  UIADD3 UR10, UPT, UPT, -UR5, 0x100000, URZ ;  /* 0x00100000050a7890 */ /* 0x000fc8000fffe1ff */
[----:B------:R-:W-:Y:S02]  /*0710*/  USHF.L.U32 UR11, UR10, 0xb, URZ ;  /* 0x0000000b0a0b7899 */ /* 0x000fe400080006ff */
[----:B------:R-:W-:Y:S02]  /*0720*/  USHF.L.U32 UR10, UR10, 0x1, URZ ;  /* 0x000000010a0a7899 */ /* 0x000fe400080006ff */
[----:B------:R-:W-:-:S04]  /*0730*/  UIADD3 UR4, UPT, UPT, -UR4, 0x100000, URZ ;  /* 0x0010000004047890 */ /* 0x000fc8000fffe1ff */
[----:B------:R-:W-:Y:S02]  /*0740*/  USHF.L.U32 UR5, UR4, 0xb, URZ ;  /* 0x0000000b04057899 */ /* 0x000fe400080006ff */
[----:B------:R-:W-:Y:S01]  /*0750*/  USHF.L.U32 UR4, UR4, 0x1, URZ ;  /* 0x0000000104047899 */ /* 0x000fe200080006ff */
[----:B------:R-:W-:Y:S01]  /*0760*/  ELECT P0, URZ, PT ;  /* 0x0000000000ff782f */ /* 0x000fe20003800000 */
[----:B--2---:R-:W-:Y:S01]  /*0770*/  ULEA UR7, UR7, UR9, 0x18 ;  /* 0x0000000907077291 */ /* 0x004fe2000f8ec0ff */
[----:B------:R-:W1:Y:S11]  /*0780*/  FENCE.VIEW.ASYNC.S ;  /* 0x00000000000073c6 */ /* 0x000e760000000000 */
[----:B-1----:R2:W1:Y:S01]  /*0790*/  SYNCS.EXCH.64 URZ, [UR7+0x60], UR10 ;  /* 0x0000600a07ff75b2 */ /* 0x0024620008000100 */
[----:B------:R2:W1:Y:S01]  /*07a0*/  SYNCS.EXCH.64 URZ, [UR7+0x80], UR4 ;  /* 0x0000800407ff75b2 */ /* 0x0004620008000100 */
[----:B------:R2:W1:Y:S01]  /*07b0*/  SYNCS.EXCH.64 URZ, [UR7+0x68], UR10 ;  /* 0x0000680a07ff75b2 */ /* 0x0004620008000100 */
[----:B------:R2:W1:Y:S01]  /*07c0*/  SYNCS.EXCH.64 URZ, [UR7+0x88], UR4 ;  /* 0x0000880407ff75b2 */ /* 0x0004620008000100 */
[----:B------:R2:W1:Y:S01]  /*07d0*/  SYNCS.EXCH.64 URZ, [UR7+0x70], UR10 ;  /* 0x0000700a07ff75b2 */ /* 0x0004620008000100 */
[----:B------:R2:W1:Y:S01]  /*07e0*/  SYNCS.EXCH.64 URZ, [UR7+0x90], UR4 ;  /* 0x0000900407ff75b2 */ /* 0x0004620008000100 */
[----:B------:R2:W1:Y:S01]  /*07f0*/  SYNCS.EXCH.64 URZ, [UR7+0x78], UR10 ;  /* 0x0000780a07ff75b2 */ /* 0x0004620008000100 */
[----:B------:R2:W1:Y:S02]  /*0800*/  SYNCS.EXCH.64 URZ, [UR7+0x98], UR4 ;  /* 0x0000980407ff75b2 */ /* 0x0004640008000100 */
[----:B--2---:R-:W-:Y:S01]  /*0810*/  NOP ;  /* 0x0000000000007918 */ /* 0x004fe20000000000 */
.L_x_10:
[----:B------:R-:W2:Y:S01]  /*0820*/  SHFL.IDX PT, R2, R68, RZ, 0x1f ;  /* 0x00001fff44027589 */ /* 0x000ea200000e0000 */
[----:B------:R-:W-:Y:S01]  /*0830*/  NOP ;  /* 0x0000000000007918 */ /* 0x000fe20000000000 */
[----:B--2---:R-:W-:-:S13]  /*0840*/  ISETP.NE.AND P0, PT, R2, 0x3, PT ;  /* 0x000000030200780c */ /* 0x004fda0003f05270 */
[----:B------:R-:W-:Y:S05]  /*0850*/  @P0 BRA `(.L_x_11) ;  /* 0x0000000000300947 */ /* 0x000fea0003800000 */
[----:B-1----:R-:W1:Y:S01]  /*0860*/  S2UR UR5, SR_CgaCtaId ;  /* 0x00000000000579c3 */ /* 0x002e620000008800 */
        /* <DEDUP_REMOVED lines=8> */
[----:B-1----:R2:W1:Y:S01]  /*08f0*/  SYNCS.EXCH.64 URZ, [UR5+0xa0], UR10 ;  /* 0x0000a00a05ff75b2 */ /* 0x0024620008000100 */
[----:B------:R2:W1:Y:S02]  /*0900*/  SYNCS.EXCH.64 URZ, [UR5+0xa8], UR10 ;  /* 0x0000a80a05ff75b2 */ /* 0x0004640008000100 */
[----:B--2---:R-:W-:Y:S01]  /*0910*/  NOP ;  /* 0x0000000000007918 */ /* 0x004fe20000000000 */
.L_x_11:
[----:B------:R-:W2:Y:S01]  /*0920*/  SHFL.IDX PT, R2, R68, RZ, 0x1f ;  /* 0x00001fff44027589 */ /* 0x000ea200000e0000 */
[----:B------:R-:W-:Y:S01]  /*0930*/  NOP ;  /* 0x0000000000007918 */ /* 0x000fe20000000000 */
[----:B--2---:R-:W-:-:S13]  /*0940*/  ISETP.NE.AND P0, PT, R2, 0x4, PT ;  /* 0x000000040200780c */ /* 0x004fda0003f05270 */
[----:B------:R-:W-:Y:S05]  /*0950*/  @P0 BRA `(.L_x_12) ;  /* 0x00000000004c0947 */ /* 0x000fea0003800000 */
[----:B-1----:R-:W1:Y:S01]  /*0960*/  S2UR UR5, SR_CgaCtaId ;  /* 0x00000000000579c3 */ /* 0x002e620000008800 */
[----:B------:R-:W-:Y:S01]  /*0970*/  UMOV UR9, 0x100 ;  /* 0x0000010000097882 */ /* 0x000fe20000000000 */
[----:B------:R-:W-:Y:S01]  /*0980*/  UMOV UR7, 0x400 ;  /* 0x0000040000077882 */ /* 0x000fe20000000000 */
[----:B------:R-:W-:Y:S01]  /*0990*/  USEL UR9, UR9, 0xe0, UP2 ;  /* 0x000000e009097887 */ /* 0x000fe20009000000 */
[----:B------:R-:W-:Y:S01]  /*09a0*/  UMOV UR4, 0x1 ;  /* 0x0000000100047882 */ /* 0x000fe20000000000 */
[----:B------:R-:W-:Y:S01]  /*09b0*/  ELECT P0, URZ, PT ;  /* 0x0000000000ff782f */ /* 0x000fe20003800000 */
[----:B------:R-:W-:-:S04]  /*09c0*/  UIADD3 UR10, UPT, UPT, -UR4, 0x100000, URZ ;  /* 0x00100000040a7890 */ /* 0x000fc8000fffe1ff */
[----:B------:R-:W-:Y:S02]  /*09d0*/  USHF.L.U32 UR11, UR10, 0xb, URZ ;  /* 0x0000000b0a0b7899 */ /* 0x000fe400080006ff */
[----:B------:R-:W-:Y:S02]  /*09e0*/  USHF.L.U32 UR10, UR10, 0x1, URZ ;  /* 0x000000010a0a7899 */ /* 0x000fe400080006ff */
[----:B------:R-:W-:-:S04]  /*09f0*/  UIADD3 UR12, UPT, UPT, -UR9, 0x100000, URZ ;  /* 0x00100000090c7890 */ /* 0x000fc8000fffe1ff */
[----:B------:R-:W-:Y:S02]  /*0a00*/  USHF.L.U32 UR13, UR12, 0xb, URZ ;  /* 0x0000000b0c0d7899 */ /* 0x000fe400080006ff */
[----:B------:R-:W-:Y:S02]  /*0a10*/  USHF.L.U32 UR12, UR12, 0x1, URZ ;  /* 0x000000010c0c7899 */ /* 0x000fe400080006ff */
[----:B-1----:R-:W-:Y:S01]  /*0a20*/  ULEA UR5, UR5, UR7, 0x18 ;  /* 0x0000000705057291 */ /* 0x002fe2000f8ec0ff */
[----:B------:R-:W1:Y:S11]  /*0a30*/  FENCE.VIEW.ASYNC.S ;  /* 0x00000000000073c6 */ /* 0x000e760000000000 */
[----:B-1----:R2:W1:Y:S01]  /*0a40*/  SYNCS.EXCH.64 URZ, [UR5+0xb0], UR10 ;  /* 0x0000b00a05ff75b2 */ /* 0x0024620008000100 */
[----:B------:R2:W1:Y:S01]  /*0a50*/  SYNCS.EXCH.64 URZ, [UR5+0xc0], UR12 ;  /* 0x0000c00c05ff75b2 */ /* 0x0004620008000100 */
[----:B------:R2:W1:Y:S01]  /*0a60*/  SYNCS.EXCH.64 URZ, [UR5+0xb8], UR10 ;  /* 0x0000b80a05ff75b2 */ /* 0x0004620008000100 */
[----:B------:R2:W1:Y:S02]  /*0a70*/  SYNCS.EXCH.64 URZ, [UR5+0xc8], UR12 ;  /* 0x0000c80c05ff75b2 */ /* 0x0004640008000100 */
[----:B--2---:R-:W-:Y:S01]  /*0a80*/  NOP ;  /* 0x0000000000007918 */ /* 0x004fe20000000000 */
.L_x_12:
        /* <DEDUP_REMOVED lines=26> */
.L_x_13:
        /* <DEDUP_REMOVED lines=18> */
.L_x_14:
[----:B-1----:R-:W1:Y:S01]  /*0d50*/  S2UR UR5, SR_CTAID.X ;  /* 0x00000000000579c3 */ /* 0x002e620000002500 */
[----:B------:R-:W-:-:S05]  /*0d60*/  CS2R.32 R63, SR_CgaSize ;  /* 0x00000000003f7805 */ /* 0x000fca0000008a00 */
[----:B------:R-:W-:-:S05]  /*0d70*/  IMAD R63, R63, -0xa0, RZ ;  /* 0xffffff603f3f7824 */ /* 0x000fca00078e02ff */
[----:B------:R-:W-:-:S14]  /*0d80*/  R2UR UR9, R63 ;  /* 0x000000003f0972ca */ /* 0x000fdc00000e0000 */
[----:B------:R-:W2:Y:S01]  /*0d90*/  LDCU UR9, c[0x0][UR9+0x2b0] ;  /* 0x00005600090977ac */ /* 0x000ea20008000800 */
[----:B------:R-:W-:Y:S01]  /*0da0*/  NOP ;  /* 0x0000000000007918 */ /* 0x000fe20000000000 */
[----:B------:R-:W-:-:S05]  /*0db0*/  CS2R.32 R63, SR_CgaSize ;  /* 0x00000000003f7805 */ /* 0x000fca0000008a00 */
[----:B------:R-:W-:-:S05]  /*0dc0*/  IMAD R63, R63, -0xa0, RZ ;  /* 0xffffff603f3f7824 */ /* 0x000fca00078e02ff */
[----:B------:R-:W-:-:S14]  /*0dd0*/  R2UR UR7, R63 ;  /* 0x000000003f0772ca */ /* 0x000fdc00000e0000 */
[----:B------:R-:W3:Y:S01]  /*0de0*/  LDCU UR7, c[0x0][UR7+0x2b4] ;  /* 0x00005680070777ac */ /* 0x000ee20008000800 */
[----:B------:R-:W4:Y:S08]  /*0df0*/  S2UR UR4, SR_CTAID.Y ;  /* 0x00000000000479c3 */ /* 0x000f300000002600 */
[----:B------:R-:W3:Y:S01]  /*0e00*/  LDC R10, c[0x0][0xb24] ;  /* 0x0002c900ff0a7b82 */ /* 0x000ee20000000800 */
[----:B-1----:R-:W-:-:S02]  /*0e10*/  I2FP.F32.U32 R63, UR5 ;  /* 0x00000005003f7c45 */ /* 0x002fc40008201000 */
[----:B------:R-:W-:-:S05]  /*0e20*/  CS2R.32 R3, SR_CgaSize ;  /* 0x0000000000037805 */ /* 0x000fca0000008a00 */
[----:B------:R-:W-:-:S06]  /*0e30*/  IMAD R3, R3, -0xa0, RZ ;  /* 0xffffff6003037824 */ /* 0x000fcc00078e02ff */
[----:B------:R-:W1:Y:S01]  /*0e40*/  LDC R3, c[0x0][R3+0x2a0] ;  /* 0x0000a80003037b82 */ /* 0x000e620000000800 */
[----:B------:R-:W-:Y:S01]  /*0e50*/  MOV R15, UR5 ;  /* 0x00000005000f7c02 */ /* 0x000fe20008000f00 */
[----:B--2---:R-:W-:Y:S01]  /*0e60*/  FMUL R63, R63, UR9 ;  /* 0x000000093f3f7c20 */ /* 0x004fe20008400000 */
[----:B----4-:R-:W-:Y:S02]  /*0e70*/  I2FP.F32.U32 R62, UR4 ;  /* 0x00000004003e7c45 */ /* 0x010fe40008201000 */
[----:B------:R-:W-:-:S05]  /*0e80*/  CS2R.32 R2, SR_CgaSize ;  /* 0x0000000000027805 */ /* 0x000fca0000008a00 */
[----:B------:R-:W-:-:S06]  /*0e90*/  IMAD R2, R2, -0xa0, RZ ;  /* 0xffffff6002027824 */ /* 0x000fcc00078e02ff */
[----:B------:R-:W2:Y:S01]  /*0ea0*/  LDC R2, c[0x0][R2+0x2a4] ;  /* 0x0000a90002027b82 */ /* 0x000ea20000000800 */
[----:B------:R-:W-:Y:S01]  /*0eb0*/  MOV R14, UR4 ;  /* 0x00000004000e7c02 */ /* 0x000fe20008000f00 */
[----:B------:R-:W4:Y:S01]  /*0ec0*/  F2I.U32.TRUNC.NTZ R63, R63 ;  /* 0x0000003f003f7305 */ /* 0x000f22000020f000 */
[----:B---3--:R-:W-:-:S05]  /*0ed0*/  FMUL R62, R62, UR7 ;  /* 0x000000073e3e7c20 */ /* 0x008fca0008400000 */
[----:B------:R-:W-:Y:S01]  /*0ee0*/  BAR.SYNC.DEFER_BLOCKING 0x0 ;  /* 0x0000000000007b1d */ /* 0x000fe20000010000 */
[----:B------:R-:W-:-:S05]  /*0ef0*/  ISETP.GE.AND P0, PT, R10, 0x1, PT ;  /* 0x000000010a00780c */ /* 0x000fca0003f06270 */
[----:B------:R-:W3:Y:S02]  /*0f00*/  F2I.U32.TRUNC.NTZ R62, R62 ;  /* 0x0000003e003e7305 */ /* 0x000ee4000020f000 */
[----:B------:R-:W2:Y:S01]  /*0f10*/  S2UR UR44, SR_CTAID.Z ;  /* 0x00000000002c79c3 */ /* 0x000ea20000002700 */
[----:B----4-:R-:W-:-:S05]  /*0f20*/  IADD3 R63, PT, PT, -R63, RZ, RZ ;  /* 0x000000ff3f3f7210 */ /* 0x010fca0007ffe1ff */
[----:B-1----:R-:W-:Y:S01]  /*0f30*/  IMAD R63, R3, R63, UR5 ;  /* 0x00000005033f7e24 */ /* 0x002fe2000f8e023f */
[----:B---3--:R-:W-:-:S05]  /*0f40*/  IADD3 R62, PT, PT, -R62, RZ, RZ ;  /* 0x000000ff3e3e7210 */ /* 0x008fca0007ffe1ff */
[----:B--2---:R-:W-:Y:S01]  /*0f50*/  IMAD R62, R2, R62, UR4 ;  /* 0x00000004023e7e24 */ /* 0x004fe2000f8e023e */
[----:B------:R-:W-:Y:S06]  /*0f60*/  @!P0 BRA `(.L_x_15) ;  /* 0x0000000000b88947 */ /* 0x000fec0003800000 */
[----:B------:R-:W1:Y:S01]  /*0f70*/  LDC.64 R4, c[0x0][0xb18] ;  /* 0x0002c600ff047b82 */ /* 0x000e620000000a00 */
[----:B------:R-:W-:-:S07]  /*0f80*/  ISETP.NE.AND P0, PT, R10, 0x1, PT ;  /* 0x000000010a00780c */ /* 0x000fce0003f05270 */
[----:B------:R-:W2:Y:S08]  /*0f90*/  LDC R9, c[0x0][0xb0c] ;  /* 0x0002c300ff097b82 */ /* 0x000eb00000000800 */
[----:B------:R-:W3:Y:S08]  /*0fa0*/  LDC R12, c[0x0][0x370] ;  /* 0x0000dc00ff0c7b82 */ /* 0x000ef00000000800 */
[----:B------:R-:W4:Y:S01]  /*0fb0*/  LDC R11, c[0x0][0x374] ;  /* 0x0000dd00ff0b7b82 */ /* 0x000f220000000800 */
[----:B-1----:R-:W-:-:S07]  /*0fc0*/  ISETP.NE.AND P1, PT, R4, 0x1, PT ;  /* 0x000000010400780c */ /* 0x002fce0003f25270 */
[----:B------:R-:W3:Y:S01]  /*0fd0*/  LDC.64 R6, c[0x0][0xb10] ;  /* 0x0002c400ff067b82 */ /* 0x000ee20000000a00 */
[----:B--2---:R-:W-:-:S07]  /*0fe0*/  ISETP.NE.AND P2, PT, R9, 0x1, PT ;  /* 0x000000010900780c */ /* 0x004fce0003f45270 */
[----:B------:R-:W1:Y:S08]  /*0ff0*/  LDC R8, c[0x0][0xb20] ;  /* 0x0002c800ff087b82 */ /* 0x000e700000000800 */
[----:B------:R-:W2:Y:S01]  /*1000*/  LDC.64 R2, c[0x0][0xb28] ;  /* 0x0002ca00ff027b82 */ /* 0x000ea20000000a00 */
[----:B----4-:R-:W-:-:S04]  /*1010*/  IMAD.HI.U32 R13, R11, R5, RZ ;  /* 0x000000050b0d7227 */ /* 0x010fc800078e00ff */
[----:B------:R-:W-:-:S04]  /*1020*/  IMAD.HI.U32 R5, R14, R5, RZ ;  /* 0x000000050e057227 */ /* 0x000fc800078e00ff */
[----:B---3--:R-:W-:-:S05]  /*1030*/  IMAD.HI.U32 R16, R12, R6, RZ ;  /* 0x000000060c107227 */ /* 0x008fca00078e00ff */
[-C--:B------:R-:W-:Y:S01]  /*1040*/  @P2 SHF.R.U32.HI R12, RZ, R7.reuse, R16 ;  /* 0x00000007ff0c2219 */ /* 0x080fe20000011610 */
[----:B------:R-:W-:Y:S01]  /*1050*/  IMAD.HI.U32 R16, R15, R6, RZ ;  /* 0x000000060f107227 */ /* 0x000fe200078e00ff */
[-C--:B-1----:R-:W-:Y:S02]  /*1060*/  @P1 SHF.R.U32.HI R11, RZ, R8.reuse, R13 ;  /* 0x00000008ff0b1219 */ /* 0x082fe4000001160d */
[----:B------:R-:W-:Y:S02]  /*1070*/  SHF.R.U32.HI R5, RZ, R8, R5 ;  /* 0x00000008ff057219 */ /* 0x000fe40000011605 */
[----:B------:R-:W-:Y:S02]  /*1080*/  SHF.R.U32.HI R16, RZ, R7, R16 ;  /* 0x00000007ff107219 */ /* 0x000fe40000011610 */
[----:B------:R-:W-:Y:S01]  /*1090*/  SEL R5, R14, R5, !P1 ;  /* 0x000000050e057207 */ /* 0x000fe20004800000 */
[----:B--2---:R-:W-:Y:S01]  /*10a0*/  IMAD.HI.U32 R13, R11, R2, RZ ;  /* 0x000000020b0d7227 */ /* 0x004fe200078e00ff */
[----:B------:R-:W-:-:S03]  /*10b0*/  SEL R16, R15, R16, !P2 ;  /* 0x000000100f107207 */ /* 0x000fc60005000000 */
[----:B------:R-:W-:Y:S01]  /*10c0*/  IMAD.HI.U32 R6, R12, R2, RZ ;  /* 0x000000020c067227 */ /* 0x000fe200078e00ff */
[----:B------:R-:W-:-:S04]  /*10d0*/  @P0 SHF.R.U32.HI R11, RZ, R3, R13 ;  /* 0x00000003ff0b0219 */ /* 0x000fc8000001160d */
[----:B------:R-:W-:Y:S01]  /*10e0*/  @P0 SHF.R.U32.HI R12, RZ, R3, R6 ;  /* 0x00000003ff0c0219 */ /* 0x000fe20000011606 */
[----:B------:R-:W-:-:S04]  /*10f0*/  IMAD R11, R11, R10, RZ ;  /* 0x0000000a0b0b7224 */ /* 0x000fc800078e02ff */
[----:B------:R-:W-:Y:S01]  /*1100*/  IMAD R6, R12, R10, RZ ;  /* 0x0000000a0c067224 */ /* 0x000fe200078e02ff */
[----:B------:R-:W-:-:S04]  /*1110*/  ISETP.GE.AND P1, PT, R5, R11, PT ;  /* 0x0000000b0500720c */ /* 0x000fc80003f26270 */
[----:B------:R-:W-:Y:S01]  /*1120*/  ISETP.GE.OR P1, PT, R16, R6, P1 ;  /* 0x000000061000720c */ /* 0x000fe20000f26670 */
[----:B------:R-:W-:-:S05]  /*1130*/  IMAD.HI.U32 R6, R5, R2, RZ ;  /* 0x0000000205067227 */ /* 0x000fca00078e00ff */
[----:B------:R-:W-:-:S04]  /*1140*/  SHF.R.U32.HI R6, RZ, R3, R6 ;  /* 0x00000003ff067219 */ /* 0x000fc80000011606 */
[----:B------:R-:W-:-:S03]  /*1150*/  SEL R6, R5, R6, !P0 ;  /* 0x0000000605067207 */ /* 0x000fc60004000000 */
[----:B------:R-:W-:Y:S01]  /*1160*/  @!P1 IMAD.HI.U32 R7, R16, R2, RZ ;  /* 0x0000000210079227 */ /* 0x000fe200078e00ff */
[----:B------:R-:W-:-:S04]  /*1170*/  IADD3 R2, PT, PT, -R6, RZ, RZ ;  /* 0x000000ff06027210 */ /* 0x000fc80007ffe1ff */
[----:B------:R-:W-:Y:S01]  /*1180*/  @!P1 SHF.R.U32.HI R3, RZ, R3, R7 ;  /* 0x00000003ff039219 */ /* 0x000fe20000011607 */
[----:B------:R-:W-:Y:S01]  /*1190*/  IMAD R2, R10, R2, R5 ;  /* 0x000000020a027224 */ /* 0x000fe200078e0205 */
[----:B------:R-:W-:Y:S02]  /*11a0*/  IADD3 R7, PT, PT, -R5, RZ, RZ ;  /* 0x000000ff05077210 */ /* 0x000fe40007ffe1ff */
[----:B------:R-:W-:-:S03]  /*11b0*/  @!P1 SEL R3, R16, R3, !P0 ;  /* 0x0000000310039207 */ /* 0x000fc60004000000 */
[----:B------:R-:W-:Y:S02]  /*11c0*/  IMAD R7, R4, R7, R14 ;  /* 0x0000000704077224 */ /* 0x000fe400078e020e */
[--C-:B------:R-:W-:Y:S02]  /*11d0*/  @!P1 IMAD.IADD R6, R6, 0x1, -R3.reuse ;  /* 0x0000000106069824 */ /* 0x100fe400078e0a03 */
[----:B------:R-:W-:Y:S01]  /*11e0*/  @!P1 IMAD R3, R2, R12, R3 ;  /* 0x0000000c02039224 */ /* 0x000fe200078e0203 */
[----:B------:R-:W-:Y:S01]  /*11f0*/  IADD3 R2, PT, PT, -R16, RZ, RZ ;  /* 0x000000ff10027210 */ /* 0x000fe20007ffe1ff */
[----:B------:R-:W-:Y:S02]  /*1200*/  @!P1 IMAD R5, R6, R10, R16 ;  /* 0x0000000a06059224 */ /* 0x000fe400078e0210 */
[----:B------:R-:W-:Y:S02]  /*1210*/  @!P1 IMAD.MOV.U32 R16, RZ, RZ, R3 ;  /* 0x000000ffff109224 */ /* 0x000fe400078e0003 */
[----:B------:R-:W-:-:S02]  /*1220*/  IMAD R2, R9, R2, R15 ;  /* 0x0000000209027224 */ /* 0x000fc400078e020f */
[----:B------:R-:W-:Y:S02]  /*1230*/  IMAD R14, R5, R4, R7 ;  /* 0x00000004050e7224 */ /* 0x000fe400078e0207 */
[----:B------:R-:W-:Y:S02]  /*1240*/  IMAD R15, R16, R9, R2 ;  /* 0x00000009100f7224 */ /* 0x000fe400078e0202 */
.L_x_15:
[----:B------:R-:W1:Y:S01]  /*1250*/  LDCU UR4, c[0x0][0xb30] ;  /* 0x00016600ff0477ac */ /* 0x000e620008000800 */
[----:B------:R-:W2:Y:S08]  /*1260*/  S2UR UR37, SR_CgaCtaId ;  /* 0x00000000002579c3 */ /* 0x000eb00000008800 */
[----:B------:R-:W3:Y:S01]  /*1270*/  LDC R26, c[0x0][0xb24] ;  /* 0x0002c900ff1a7b82 */ /* 0x000ee20000000800 */
[----:B-1----:R-:W-:-:S09]  /*1280*/  UISETP.NE.AND UP1, UPT, UR4, 0x1, UPT ;  /* 0x000000010400788c */ /* 0x002fd2000bf25270 */
[----:B--2---:R-:W-:Y:S05]  /*1290*/  BRA.U UP1, `(.L_x_16) ;  /* 0x0000000101407547 */ /* 0x004fea000b800000 */
[----:B------:R-:W1:Y:S08]  /*12a0*/  LDC.64 R4, c[0x0][0xb10] ;  /* 0x0002c400ff047b82 */ /* 0x000e700000000a00 */
[----:B------:R-:W2:Y:S08]  /*12b0*/  LDC.64 R2, c[0x0][0xb18] ;  /* 0x0002c600ff027b82 */ /* 0x000eb00000000a00 */
[----:B------:R-:W4:Y:S08]  /*12c0*/  LDC R6, c[0x0][0xb20] ;  /* 0x0002c800ff067b82 */ /* 0x000f300000000800 */
[----:B------:R-:W3:Y:S01]  /*12d0*/  LDC R7, c[0x0][0xb0c] ;  /* 0x0002c300ff077b82 */ /* 0x000ee20000000800 */
[----:B-1----:R-:W-:-:S05]  /*12e0*/  IMAD.HI.U32 R4, R15, R4, RZ ;  /* 0x000000040f047227 */ /* 0x002fca00078e00ff */
[----:B------:R-:W-:Y:S01]  /*12f0*/  SHF.R.U32.HI R4, RZ, R5, R4 ;  /* 0x00000005ff047219 */ /* 0x000fe20000011604 */
[----:B--2---:R-:W-:Y:S01]  /*1300*/  IMAD.HI.U32 R3, R14, R3, RZ ;  /* 0x000000030e037227 */ /* 0x004fe200078e00ff */
[----:B------:R-:W-:-:S04]  /*1310*/  ISETP.NE.AND P0, PT, R2, 0x1, PT ;  /* 0x000000010200780c */ /* 0x000fc80003f05270 */
[----:B----4-:R-:W-:-:S04]  /*1320*/  SHF.R.U32.HI R3, RZ, R6, R3 ;  /* 0x00000006ff037219 */ /* 0x010fc80000011603 */
[----:B------:R-:W-:Y:S02]  /*1330*/  SEL R3, R14, R3, !P0 ;  /* 0x000000030e037207 */ /* 0x000fe40004000000 */
[----:B---3--:R-:W-:-:S04]  /*1340*/  ISETP.NE.AND P1, PT, R7, 0x1, PT ;  /* 0x000000010700780c */ /* 0x008fc80003f25270 */
[----:B------:R-:W-:-:S05]  /*1350*/  SEL R4, R15, R4, !P1 ;  /* 0x000000040f047207 */ /* 0x000fca0004800000 */
[----:B------:R-:W-:Y:S02]  /*1360*/  IMAD.IADD R5, R3, 0x1, -R4 ;  /* 0x0000000103057824 */ /* 0x000fe400078e0a04 */
[----:B------:R-:W-:Y:S02]  /*1370*/  IMAD.IADD R3, R4, 0x1, -R3 ;  /* 0x0000000104037824 */ /* 0x000fe400078e0a03 */
[----:B------:R-:W-:Y:S02]  /*1380*/  IMAD R15, R5, R7, R15 ;  /* 0x00000007050f7224 */ /* 0x000fe400078e020f */
[----:B------:R-:W-:-:S07]  /*1390*/  IMAD R14, R3, R2, R14 ;  /* 0x00000002030e7224 */ /* 0x000fce00078e020e */
.L_x_16:
[----:B------:R-:W-:Y:S01]  /*13a0*/  BAR.SYNC.DEFER_BLOCKING 0x0 ;  /* 0x0000000000007b1d */ /* 0x000fe20000010000 */
[----:B------:R-:W-:Y:S01]  /*13b0*/  UISETP.NE.AND UP1, UPT, UR8, 0x2, UPT ;  /* 0x000000020800788c */ /* 0x000fe2000bf25270 */
[----:B------:R-:W-:Y:S02]  /*13c0*/  ISETP.NE.OR P5, PT, R0, 0x2, !P5 ;  /* 0x000000020000780c */ /* 0x000fe40006fa5670 */
[----:B------:R-:W-:-:S06]  /*13d0*/  LOP3.LUT R2, R76, 0x1f, RZ, 0xc0, !PT ;  /* 0x0000001f4c027812 */ /* 0x000fcc00078ec0ff */
[----:B------:R-:W-:Y:S05]  /*13e0*/  BRA.U UP1, `(.L_x_17) ;  /* 0x0000001501247547 */ /* 0x000fea000b800000 */
[----:B------:R-:W1:Y:S01]  /*13f0*/  LDCU UR13, c[0x0][0x38c] ;  /* 0x00007180ff0d77ac */ /* 0x000e620008000800 */
[----:B------:R-:W2:Y:S01]  /*1400*/  LDC R8, c[0x0][0x370] ;  /* 0x0000dc00ff087b82 */ /* 0x000ea20000000800 */
[----:B------:R-:W-:Y:S01]  /*1410*/  PLOP3.LUT P1, PT, PT, PT, UP2, 0x80, 0x8 ;  /* 0x000000000008781c */ /* 0x000fe20003f2f028 */
[----:B------:R-:W-:Y:S01]  /*1420*/  IMAD.MOV.U32 R17, RZ, RZ, 0x1 ;  /* 0x00000001ff117424 */ /* 0x000fe200078e00ff */
[----:B------:R-:W-:Y:S01]  /*1430*/  ISETP.EQ.OR P4, PT, R2, RZ, P5 ;  /* 0x000000ff0200720c */ /* 0x000fe20002f82670 */
[----:B------:R-:W-:Y:S01]  /*1440*/  IMAD.MOV.U32 R16, RZ, RZ, RZ ;  /* 0x000000ffff107224 */ /* 0x000fe200078e00ff */
[----:B------:R-:W-:Y:S02]  /*1450*/  PLOP3.LUT P1, PT, P1, PT, PT, 0x8, 0x80 ;  /* 0x000000000080781c */ /* 0x000fe40000f2e170 */
[----:B------:R-:W-:Y:S01]  /*1460*/  CS2R R12, SRZ ;  /* 0x00000000000c7805 */ /* 0x000fe2000001ff00 */
[----:B------:R-:W-:Y:S01]  /*1470*/  IMAD.MOV.U32 R11, RZ, RZ, 0x1 ;  /* 0x00000001ff0b7424 */ /* 0x000fe200078e00ff */
[----:B------:R-:W4:Y:S01]  /*1480*/  LDC R0, c[0x0][0x374] ;  /* 0x0000dd00ff007b82 */ /* 0x000f220000000800 */
[----:B------:R-:W2:Y:S01]  /*1490*/  LDCU.64 UR22, c[0x0][0x348] ;  /* 0x00006900ff1677ac */ /* 0x000ea20008000a00 */
[----:B------:R-:W-:Y:S01]  /*14a0*/  UMOV UR6, URZ ;  /* 0x000000ff00067c82 */ /* 0x000fe20008000000 */
[----:B-1----:R-:W-:-:S04]  /*14b0*/  UIADD3 UR5, UPT, UPT, UR13, 0x1f, URZ ;  /* 0x0000001f0d057890 */ /* 0x002fc8000fffe0ff */
[----:B------:R-:W-:-:S04]  /*14c0*/  USHF.R.S32.HI UR4, URZ, 0x1f, UR5 ;  /* 0x0000001fff047899 */ /* 0x000fc80008011405 */
[----:B------:R-:W-:-:S04]  /*14d0*/  ULEA.HI UR4, UR4, UR5, URZ, 0x5 ;  /* 0x0000000504047291 */ /* 0x000fc8000f8f28ff */
[----:B------:R-:W-:Y:S02]  /*14e0*/  USHF.R.S32.HI UR15, URZ, 0x5, UR4 ;  /* 0x00000005ff0f7899 */ /* 0x000fe40008011404 */
[----:B------:R-:W-:Y:S02]  /*14f0*/  UIADD3 UR4, UPT, UPT, UR13, -0x1, URZ ;  /* 0xffffffff0d047890 */ /* 0x000fe4000fffe0ff */
[----:B------:R-:W-:Y:S02]  /*1500*/  UISETP.LT.U32.AND UP0, UPT, UR15, 0x6, UPT ;  /* 0x000000060f00788c */ /* 0x000fe4000bf01070 */
[----:B------:R-:W-:Y:S02]  /*1510*/  UISETP.GE.U32.AND UP1, UPT, UR4, -0x3f, UPT ;  /* 0xffffffc10400788c */ /* 0x000fe4000bf26070 */
[----:B------:R-:W-:Y:S02]  /*1520*/  USEL UR14, UR15, 0x6, UP0 ;  /* 0x000000060f0e7887 */ /* 0x000fe40008000000 */
[----:B------:R-:W-:-:S02]  /*1530*/  UIADD3 UR13, UPT, UPT, UR13, 0x3e, URZ ;  /* 0x0000003e0d0d7890 */ /* 0x000fc4000fffe0ff */
[----:B------:R-:W-:Y:S02]  /*1540*/  UIADD3 UR5, UPT, UPT, UR14, -0x1, URZ ;  /* 0xffffffff0e057890 */ /* 0x000fe4000fffe0ff */
[----:B------:R-:W-:-:S03]  /*1550*/  UIADD3 UR7, UPT, UPT, UR15, -UR14, URZ ;  /* 0x8000000e0f077290 */ /* 0x000fc6000fffe0ff */
[----:B------:R-:W-:-:S04]  /*1560*/  @UP1 UIADD3 UR5, UPT, UPT, UR14, URZ, URZ ;  /* 0x000000ff0e051290 */ /* 0x000fc8000fffe0ff */
[----:B--2---:R-:W-:-:S12]  /*1570*/  UIADD3 UR5, UPT, UPT, UR5, 0x1, URZ ;  /* 0x0000000105057890 */ /* 0x004fd8000fffe0ff */
.L_x_35:
[----:B------:R-:W-:Y:S01]  /*1580*/  UISETP.NE.AND UP0, UPT, UR37, URZ, UPT ;  /* 0x000000ff2500728c */ /* 0x000fe2000bf05270 */
[----:B------:R-:W1:Y:S08]  /*1590*/  S2UR UR37, SR_CgaCtaId ;  /* 0x00000000002579c3 */ /* 0x000e700000008800 */
[----:B------:R-:W-:Y:S05]  /*15a0*/  BRA.U UP0, `(.L_x_18) ;  /* 0x0000000100347547 */ /* 0x000fea000b800000 */
[----:B------:R-:W2:Y:S01]  /*15b0*/  S2R R2, SR_CgaCtaId ;  /* 0x0000000000027919 */ /* 0x000ea20000008800 */
[----:B------:R-:W-:-:S04]  /*15c0*/  MOV R3, 0x400 ;  /* 0x0000040000037802 */ /* 0x000fc80000000f00 */
[----:B--2---:R-:W-:Y:S02]  /*15d0*/  LEA R2, R2, R3, 0x18 ;  /* 0x0000000302027211 */ /* 0x004fe400078ec0ff */
[----:B------:R-:W-:-:S03]  /*15e0*/  SHF.L.U32 R3, R11, 0x1f, RZ ;  /* 0x0000001f0b037819 */ /* 0x000fc600000006ff */
[----:B------:R-:W-:-:S04]  /*15f0*/  IMAD R2, R12, 0x8, R2 ;  /* 0x000000080c027824 */ /* 0x000fc800078e0202 */
[----:B------:R-:W2:Y:S02]  /*1600*/  SYNCS.PHASECHK.TRANS64.TRYWAIT P0, [R2+URZ+0x120], R3 ;  /* 0x00012003020075a7 */ /* 0x000ea400080011ff */
[----:B--2---:R-:W-:Y:S05]  /*1610*/  @!P0 BRA `(.L_x_19) ;  /* 0x0000008800888947 */ /* 0x004fea0003800000 */
.L_x_169:
[----:B------:R-:W-:Y:S01]  /*1620*/  VIADD R12, R12, 0x1 ;  /* 0x000000010c0c7836 */ /* 0x000fe20000000000 */
[----:B------:R2:W-:Y:S04]  /*1630*/  SYNCS.ARRIVE.TRANS64.A1T0 RZ, [R2+URZ+0x110], RZ ;  /* 0x000110ff02ff79a7 */ /* 0x0005e800081000ff */
[----:B------:R-:W-:-:S04]  /*1640*/  ISETP.NE.AND P0, PT, R12, 0x2, PT ;  /* 0x000000020c00780c */ /* 0x000fc80003f05270 */
[----:B------:R-:W-:Y:S02]  /*1650*/  SEL R12, R12, RZ, P0 ;  /* 0x000000ff0c0c7207 */ /* 0x000fe40000000000 */
[----:B--2---:R-:W-:-:S04]  /*1660*/  SEL R2, RZ, 0x1, P0 ;  /* 0x00000001ff027807 */ /* 0x004fc80000000000 */
[----:B------:R-:W-:-:S07]  /*1670*/  LOP3.LUT R11, R11, R2, RZ, 0x3c, !PT ;  /* 0x000000020b0b7212 */ /* 0x000fce00078e3cff */
.L_x_18:
[----:B------:R-:W-:Y:S01]  /*1680*/  UMOV UR4, 0x400 ;  /* 0x0000040000047882 */ /* 0x000fe20000000000 */
[----:B------:R-:W-:Y:S01]  /*1690*/  SHF.L.U32 R2, R17, 0x1f, RZ ;  /* 0x0000001f11027819 */ /* 0x000fe200000006ff */
[----:B-1----:R-:W-:Y:S01]  /*16a0*/  ULEA UR4, UR37, UR4, 0x18 ;  /* 0x0000000425047291 */ /* 0x002fe2000f8ec0ff */
[----:B------:R-:W-:Y:S01]  /*16b0*/  R2UR UR42, R15 ;  /* 0x000000000f2a72ca */ /* 0x000fe200000e0000 */
[----:B------:R-:W-:Y:S01]  /*16c0*/  UISETP.GE.U32.AND UP0, UPT, UR13, 0x3f, UPT ;  /* 0x0000003f0d00788c */ /* 0x000fe2000bf06070 */
[----:B------:R-:W-:Y:S01]  /*16d0*/  R2UR UR11, R14 ;  /* 0x000000000e0b72ca */ /* 0x000fe200000e0000 */
[----:B------:R-:W-:Y:S01]  /*16e0*/  ULEA UR8, UR6, UR4, 0x3 ;  /* 0x0000000406087291 */ /* 0x000fe2000f8e18ff */
[----:B------:R-:W-:-:S08]  /*16f0*/  UMOV UR21, URZ ;  /* 0x000000ff00157c82 */ /* 0x000fd00008000000 */
[----:B------:R1:W2:Y:S01]  /*1700*/  SYNCS.PHASECHK.TRANS64.TRYWAIT P0, [UR8+0x30], R2 ;  /* 0x00003002ff0075a7 */ /* 0x0002a20008001108 */
[----:B------:R-:W-:Y:S02]  /*1710*/  USHF.L.U32 UR42, UR42, 0x7, URZ ;  /* 0x000000072a2a7899 */ /* 0x000fe400080006ff */
[----:B------:R-:W-:Y:S01]  /*1720*/  USHF.L.U32 UR11, UR11, 0x7, URZ ;  /* 0x000000070b0b7899 */ /* 0x000fe200080006ff */
[----:B------:R-:W-:Y:S11]  /*1730*/  BRA.U !UP0, `(.L_x_20) ;  /* 0x0000000108ec7547 */ /* 0x000ff6000b800000 */
[----:B------:R-:W-:Y:S02]  /*1740*/  UIADD3 UR34, UPT, UPT, UR42, 0x20, URZ ;  /* 0x000000202a227890 */ /* 0x000fe4000fffe0ff */
[----:B------:R-:W-:Y:S02]  /*1750*/  UIADD3 UR26, UPT, UPT, UR42, 0x40, URZ ;  /* 0x000000402a1a7890 */ /* 0x000fe4000fffe0ff */
[----:B------:R-:W-:Y:S01]  /*1760*/  UIADD3 UR18, UPT, UPT, UR42, 0x60, URZ ;  /* 0x000000602a127890 */ /* 0x000fe2000fffe0ff */
[----:B------:R-:W-:Y:S01]  /*1770*/  UMOV UR29, URZ ;  /* 0x000000ff001d7c82 */ /* 0x000fe20008000000 */
[----:B------:R-:W-:-:S10]  /*1780*/  UMOV UR45, UR6 ;  /* 0x00000006002d7c82 */ /* 0x000fd40008000000 */
.L_x_25:
[----:B-1----:R-:W-:Y:S01]  /*1790*/  ULEA UR41, UR45, UR4, 0x3 ;  /* 0x000000042d297291 */ /* 0x002fe2000f8e18ff */
[----:B--2---:R-:W-:Y:S01]  /*17a0*/  @!P5 MOV R3, 0x8000 ;  /* 0x000080000003d802 */ /* 0x004fe20000000f00 */
[----:B--2---:R-:W-:Y:S10]  /*17b0*/  @P0 BRA `(.L_x_21) ;  /* 0x00000000000c0947 */ /* 0x004ff40003800000 */
[----:B------:R-:W-:-:S04]  /*17c0*/  SHF.L.U32 R4, R17, 0x1f, RZ ;  /* 0x0000001f11047819 */ /* 0x000fc800000006ff */
[----:B------:R-:W2:Y:S02]  /*17d0*/  SYNCS.PHASECHK.TRANS64.TRYWAIT P0, [UR41+0x30], R4 ;  /* 0x00003004ff0075a7 */ /* 0x000ea40008001129 */
[----:B--2---:R-:W-:Y:S05]  /*17e0*/  @!P0 BRA `(.L_x_22) ;  /* 0x0000008800288947 */ /* 0x004fea0003800000 */
.L_x_21:
[----:B------:R2:W-:Y:S01]  /*17f0*/  @!P5 SYNCS.ARRIVE.TRANS64 RZ, [UR41], R3 ;  /* 0x00000003ffffd9a7 */ /* 0x0005e20008000029 */
[----:B------:R-:W-:Y:S04]  /*1800*/  BSSY.RECONVERGENT B0, `(.L_x_23) ;  /* 0x0000003000007945 */ /* 0x000fe80003800200 */
[----:B------:R-:W-:Y:S05]  /*1810*/  @P4 BRA `(.L_x_24) ;  /* 0x0000000000044947 */ /* 0x000fea0003800000 */
[----:B------:R-:W-:Y:S05]  /*1820*/  BPT.TRAP 0x1 ;  /* 0x000000040000795c */ /* 0x000fea0000300000 */
.L_x_24:
[----:B------:R-:W-:Y:S05]  /*1830*/  BSYNC.RECONVERGENT B0 ;  /* 0x0000000000007941 */ /* 0x000fea0003800200 */
.L_x_23:
[----:B------:R-:W-:Y:S02]  /*1840*/  UIADD3 UR6, UPT, UPT, UR45, 0x1, URZ ;  /* 0x000000012d067890 */ /* 0x000fe4000fffe0ff */
[----:B------:R-:W-:Y:S02]  /*1850*/  UIADD3 UR46, UP1, UPT, UR22, 0x80, URZ ;  /* 0x00000080162e7890 */ /* 0x000fe4000ff3e0ff */
[----:B------:R-:W-:Y:S02]  /*1860*/  UISETP.NE.AND UP0, UPT, UR6, 0x6, UPT ;  /* 0x000000060600788c */ /* 0x000fe4000bf05270 */
[----:B------:R-:W-:Y:S02]  /*1870*/  USHF.L.U32 UR43, UR29, 0x5, URZ ;  /* 0x000000051d2b7899 */ /* 0x000fe400080006ff */
[----:B------:R-:W-:Y:S02]  /*1880*/  USEL UR9, URZ, 0x1, UP0 ;  /* 0x00000001ff097887 */ /* 0x000fe40008000000 */
[----:B------:R-:W-:-:S02]  /*1890*/  USEL UR6, UR6, URZ, UP0 ;  /* 0x000000ff06067287 */ /* 0x000fc40008000000 */
[----:B------:R-:W-:Y:S02]  /*18a0*/  UIADD3 UR38, UP0, UPT, UR22, 0x180, URZ ;  /* 0x0000018016267890 */ /* 0x000fe4000ff1e0ff */
[----:B------:R-:W-:Y:S01]  /*18b0*/  ULEA UR8, UR6, UR4, 0x3 ;  /* 0x0000000406087291 */ /* 0x000fe2000f8e18ff */
[----:B------:R-:W-:Y:S01]  /*18c0*/  LOP3.LUT R17, R17, UR9, RZ, 0x3c, !PT ;  /* 0x0000000911117c12 */ /* 0x000fe2000f8e3cff */
[----:B------:R-:W-:Y:S02]  /*18d0*/  UIADD3.X UR47, UPT, UPT, URZ, UR23, URZ, UP1, !UPT ;  /* 0x00000017ff2f7290 */ /* 0x000fe40008ffe4ff */
[----:B------:R-:W-:Y:S01]  /*18e0*/  UIADD3.X UR39, UPT, UPT, URZ, UR23, URZ, UP0, !UPT ;  /* 0x00000017ff277290 */ /* 0x000fe200087fe4ff */
[----:B-1----:R-:W-:Y:S01]  /*18f0*/  SHF.L.U32 R2, R17, 0x1f, RZ ;  /* 0x0000001f11027819 */ /* 0x002fe200000006ff */
[----:B------:R-:W-:Y:S01]  /*1900*/  UMOV UR30, 0x0 ;  /* 0x00000000001e7882 */ /* 0x000fe20000000000 */
[----:B------:R-:W-:Y:S01]  /*1910*/  UMOV UR31, 0x10000000 ;  /* 0x10000000001f7882 */ /* 0x000fe20000000000 */
[----:B------:R-:W-:Y:S01]  /*1920*/  UMOV UR33, UR41 ;  /* 0x0000002900217c82 */ /* 0x000fe20008000000 */
[----:B------:R1:W1:Y:S01]  /*1930*/  SYNCS.PHASECHK.TRANS64.TRYWAIT P0, [UR8+0x30], R2 ;  /* 0x00003002ff0075a7 */ /* 0x0002620008001108 */
[----:B------:R-:W-:Y:S01]  /*1940*/  ULEA UR8, UR45, UR4, 0xe ;  /* 0x000000042d087291 */ /* 0x000fe2000f8e70ff */
[----:B------:R-:W-:Y:S01]  /*1950*/  UMOV UR36, UR44 ;  /* 0x0000002c00247c82 */ /* 0x000fe20008000000 */
[----:B------:R-:W-:-:S02]  /*1960*/  UMOV UR35, UR43 ;  /* 0x0000002b00237c82 */ /* 0x000fc40008000000 */
[----:B------:R-:W-:Y:S02]  /*1970*/  UIADD3 UR40, UPT, UPT, UR8, 0x8400, URZ ;  /* 0x0000840008287890 */ /* 0x000fe4000fffe0ff */
[----:B------:R-:W-:Y:S02]  /*1980*/  UIADD3 UR32, UPT, UPT, UR8, 0x9400, URZ ;  /* 0x0000940008207890 */ /* 0x000fe4000fffe0ff */
[----:B------:R-:W-:Y:S02]  /*1990*/  UIADD3 UR24, UPT, UPT, UR8, 0xa400, URZ ;  /* 0x0000a40008187890 */ /* 0x000fe4000fffe0ff */
[----:B------:R-:W-:Y:S02]  /*19a0*/  UIADD3 UR16, UPT, UPT, UR8, 0xb400, URZ ;  /* 0x0000b40008107890 */ /* 0x000fe4000fffe0ff */
[----:B------:R-:W-:Y:S01]  /*19b0*/  UIADD3 UR8, UPT, UPT, UR8, 0x20400, URZ ;  /* 0x0002040008087890 */ /* 0x000fe2000fffe0ff */
[----:B------:R1:W-:Y:S01]  /*19c0*/  UTMALDG.3D [UR40], [UR46], desc[UR30] ;  /* 0x00001e282e0075b4 */ /* 0x0003e20008011000 */
[----:B------:R-:W-:Y:S01]  /*19d0*/  UMOV UR25, UR41 ;  /* 0x0000002900197c82 */ /* 0x000fe20008000000 */
[----:B------:R-:W-:Y:S01]  /*19e0*/  UMOV UR28, UR44 ;  /* 0x0000002c001c7c82 */ /* 0x000fe20008000000 */
[----:B------:R-:W-:Y:S01]  /*19f0*/  UMOV UR27, UR43 ;  /* 0x0000002b001b7c82 */ /* 0x000fe20008000000 */
[----:B------:R-:W-:Y:S01]  /*1a00*/  UMOV UR17, UR41 ;  /* 0x0000002900117c82 */ /* 0x000fe20008000000 */
[----:B------:R-:W-:Y:S01]  /*1a10*/  UMOV UR20, UR44 ;  /* 0x0000002c00147c82 */ /* 0x000fe20008000000 */
[----:B------:R-:W-:Y:S01]  /*1a20*/  UMOV UR19, UR43 ;  /* 0x0000002b00137c82 */ /* 0x000fe20008000000 */
[----:B------:R-:W-:Y:S01]  /*1a30*/  UMOV UR12, UR44 ;  /* 0x0000002c000c7c82 */ /* 0x000fe20008000000 */
[----:B------:R1:W-:Y:S01]  /*1a40*/  UTMALDG.3D [UR32], [UR46], desc[UR30] ;  /* 0x00001e202e0075b4 */ /* 0x0003e20008011000 */
[----:B------:R-:W-:Y:S01]  /*1a50*/  UMOV UR9, UR41 ;  /* 0x0000002900097c82 */ /* 0x000fe20008000000 */
[----:B------:R-:W-:Y:S01]  /*1a60*/  UMOV UR10, UR43 ;  /* 0x0000002b000a7c82 */ /* 0x000fe20008000000 */
[----:B------:R-:W-:Y:S01]  /*1a70*/  UIADD3 UR29, UPT, UPT, UR29, 0x1, URZ ;  /* 0x000000011d1d7890 */ /* 0x000fe2000fffe0ff */
[----:B------:R-:W-:Y:S01]  /*1a80*/  UMOV UR21, UR5 ;  /* 0x0000000500157c82 */ /* 0x000fe20008000000 */
[----:B------:R-:W-:-:S02]  /*1a90*/  UMOV UR45, UR6 ;  /* 0x00000006002d7c82 */ /* 0x000fc40008000000 */
[----:B------:R-:W-:Y:S01]  /*1aa0*/  UISETP.NE.AND UP0, UPT, UR29, UR5, UPT ;  /* 0x000000051d00728c */ /* 0x000fe2000bf05270 */
[----:B------:R1:W-:Y:S01]  /*1ab0*/  UTMALDG.3D [UR24], [UR46], desc[UR30] ;  /* 0x00001e182e0075b4 */ /* 0x0003e20008011000 */
[----:B------:R1:W-:Y:S01]  /*1ac0*/  UTMALDG.3D [UR16], [UR46], desc[UR30] ;  /* 0x00001e102e0075b4 */ /* 0x0003e20008011000 */
[----:B------:R1:W-:Y:S06]  /*1ad0*/  UTMALDG.3D [UR8], [UR38], desc[UR30] ;  /* 0x00001e08260075b4 */ /* 0x0003ec0008011000 */
[----:B------:R-:W-:Y:S05]  /*1ae0*/  BRA.U UP0, `(.L_x_25) ;  /* 0xfffffffd00287547 */ /* 0x000fea000b83ffff */
.L_x_20:
[----:B-1----:R-:W-:Y:S01]  /*1af0*/  ULEA UR8, UR6, UR4, 0x3 ;  /* 0x0000000406087291 */ /* 0x002fe2000f8e18ff */
[----:B------:R-:W-:Y:S01]  /*1b00*/  SHF.L.U32 R2, R17, 0x1f, RZ ;  /* 0x0000001f11027819 */ /* 0x000fe200000006ff */
[----:B------:R-:W-:Y:S01]  /*1b10*/  @!P1 SYNCS.ARRIVE.TRANS64.A1T0 RZ, [UR4+0xa8], RZ ;  /* 0x0000a8ffffff99a7 */ /* 0x000fe20008100004 */
[----:B------:R-:W-:-:S06]  /*1b20*/  UISETP.GT.AND UP0, UPT, UR15, UR14, UPT ;  /* 0x0000000e0f00728c */ /* 0x000fcc000bf04270 */
[----:B--2---:R1:W2:Y:S03]  /*1b30*/  SYNCS.PHASECHK.TRANS64.TRYWAIT P0, [UR8+0x30], R2 ;  /* 0x00003002ff0075a7 */ /* 0x0042a60008001108 */
[----:B------:R-:W-:Y:S05]  /*1b40*/  BRA.U !UP0, `(.L_x_26) ;  /* 0x0000000108e87547 */ /* 0x000fea000b800000 */
[----:B------:R-:W-:Y:S02]  /*1b50*/  UIADD3 UR29, UPT, UPT, UR7, UR21, URZ ;  /* 0x00000015071d7290 */ /* 0x000fe4000fffe0ff */
[----:B------:R-:W-:Y:S02]  /*1b60*/  UIADD3 UR34, UPT, UPT, UR42, 0x20, URZ ;  /* 0x000000202a227890 */ /* 0x000fe4000fffe0ff */
[----:B------:R-:W-:Y:S02]  /*1b70*/  UIADD3 UR26, UPT, UPT, UR42, 0x40, URZ ;  /* 0x000000402a1a7890 */ /* 0x000fe4000fffe0ff */
[----:B------:R-:W-:Y:S01]  /*1b80*/  UIADD3 UR18, UPT, UPT, UR42, 0x60, URZ ;  /* 0x000000602a127890 */ /* 0x000fe2000fffe0ff */
[----:B------:R-:W-:-:S11]  /*1b90*/  UMOV UR45, UR6 ;  /* 0x00000006002d7c82 */ /* 0x000fd60008000000 */
.L_x_31:
[----:B-1----:R-:W-:Y:S01]  /*1ba0*/  ULEA UR41, UR45, UR4, 0x3 ;  /* 0x000000042d297291 */ /* 0x002fe2000f8e18ff */
[----:B--2---:R-:W-:Y:S01]  /*1bb0*/  @!P5 MOV R3, 0x8000 ;  /* 0x000080000003d802 */ /* 0x004fe20000000f00 */
[----:B--2---:R-:W-:Y:S10]  /*1bc0*/  @P0 BRA `(.L_x_27) ;  /* 0x00000000000c0947 */ /* 0x004ff40003800000 */
[----:B------:R-:W-:-:S04]  /*1bd0*/  SHF.L.U32 R4, R17, 0x1f, RZ ;  /* 0x0000001f11047819 */ /* 0x000fc800000006ff */
[----:B------:R-:W2:Y:S02]  /*1be0*/  SYNCS.PHASECHK.TRANS64.TRYWAIT P0, [UR41+0x30], R4 ;  /* 0x00003004ff0075a7 */ /* 0x000ea40008001129 */
[----:B--2---:R-:W-:Y:S05]  /*1bf0*/  @!P0 BRA `(.L_x_28) ;  /* 0x00000084003c8947 */ /* 0x004fea0003800000 */
.L_x_27:
[----:B------:R2:W-:Y:S01]  /*1c00*/  @!P5 SYNCS.ARRIVE.TRANS64 RZ, [UR41], R3 ;  /* 0x00000003ffffd9a7 */ /* 0x0005e20008000029 */
[----:B------:R-:W-:Y:S04]  /*1c10*/  BSSY.RECONVERGENT B0, `(.L_x_29) ;  /* 0x0000003000007945 */ /* 0x000fe80003800200 */
[----:B------:R-:W-:Y:S05]  /*1c20*/  @P4 BRA `(.L_x_30) ;  /* 0x0000000000044947 */ /* 0x000fea0003800000 */
[----:B------:R-:W-:Y:S05]  /*1c30*/  BPT.TRAP 0x1 ;  /* 0x000000040000795c */ /* 0x000fea0000300000 */
.L_x_30:
[----:B------:R-:W-:Y:S05]  /*1c40*/  BSYNC.RECONVERGENT B0 ;  /* 0x0000000000007941 */ /* 0x000fea0003800200 */
.L_x_29:
        /* <DEDUP_REMOVED lines=36> */
[----:B------:R-:W-:-:S03]  /*1e90*/  UMOV UR45, UR6 ;  /* 0x00000006002d7c82 */ /* 0x000fc60008000000 */
[----:B------:R-:W-:Y:S01]  /*1ea0*/  UISETP.NE.AND UP0, UPT, UR21, UR29, UPT ;  /* 0x0000001d1500728c */ /* 0x000fe2000bf05270 */
[----:B------:R1:W-:Y:S01]  /*1eb0*/  UTMALDG.3D [UR24], [UR46], desc[UR30] ;  /* 0x00001e182e0075b4 */ /* 0x0003e20008011000 */
[----:B------:R1:W-:Y:S01]  /*1ec0*/  UTMALDG.3D [UR16], [UR46], desc[UR30] ;  /* 0x00001e102e0075b4 */ /* 0x0003e20008011000 */
[----:B------:R1:W-:Y:S06]  /*1ed0*/  UTMALDG.3D [UR8], [UR38], desc[UR30] ;  /* 0x00001e08260075b4 */ /* 0x0003ec0008011000 */
[----:B------:R-:W-:Y:S05]  /*1ee0*/  BRA.U UP0, `(.L_x_31) ;  /* 0xfffffffd002c7547 */ /* 0x000fea000b83ffff */
.L_x_26:
[C---:B-1----:R-:W-:Y:S01]  /*1ef0*/  LEA R2, R16.reuse, UR4, 0x3 ;  /* 0x0000000410027c11 */ /* 0x042fe2000f8e18ff */
[----:B------:R-:W-:Y:S01]  /*1f00*/  NOP ;  /* 0x0000000000007918 */ /* 0x000fe20000000000 */
[----:B--2---:R-:W-:Y:S02]  /*1f10*/  SHF.L.U32 R3, R13, 0x1f, RZ ;  /* 0x0000001f0d037819 */ /* 0x004fe400000006ff */
[----:B------:R-:W-:Y:S02]  /*1f20*/  LEA R4, R16, UR4, 0x4 ;  /* 0x0000000410047c11 */ /* 0x000fe4000f8e20ff */
[----:B------:R-:W1:Y:S02]  /*1f30*/  SYNCS.PHASECHK.TRANS64.TRYWAIT P0, [R2+URZ+0xb0], R3 ;  /* 0x0000b003020075a7 */ /* 0x000e6400080011ff */
[----:B-1----:R-:W-:Y:S05]  /*1f40*/  @!P0 BRA `(.L_x_32) ;  /* 0x0000008000808947 */ /* 0x002fea0003800000 */
.L_x_172:
[----:B------:R-:W2:Y:S01]  /*1f50*/  LDS.128 R4, [R4+0x140] ;  /* 0x0001400004047984 */ /* 0x000ea20000000c00 */
[----:B---3--:R-:W-:Y:S01]  /*1f60*/  ISETP.GE.AND P0, PT, R26, 0x1, PT ;  /* 0x000000011a00780c */ /* 0x008fe20003f06270 */
[----:B-1----:R-:W-:Y:S01]  /*1f70*/  VIADD R2, R2, 0xc0 ;  /* 0x000000c002027836 */ /* 0x002fe20000000000 */
[----:B------:R-:W-:Y:S01]  /*1f80*/  @!PT LDS RZ, [RZ] ;  /* 0x00000000fffff984 */ /* 0x000fe20000000800 */
[----:B------:R-:W-:Y:S01]  /*1f90*/  @!PT LDS RZ, [RZ] ;  /* 0x00000000fffff984 */ /* 0x000fe20000000800 */
[----:B------:R-:W-:Y:S01]  /*1fa0*/  @!PT LDS RZ, [RZ] ;  /* 0x00000000fffff984 */ /* 0x000fe20000000800 */
[----:B------:R-:W-:Y:S01]  /*1fb0*/  @!PT LDS RZ, [RZ] ;  /* 0x00000000fffff984 */ /* 0x000fe20000000800 */
[----:B------:R1:W-:Y:S06]  /*1fc0*/  MEMBAR.ALL.CTA ;  /* 0x0000000000007992 */ /* 0x0003ec0000008000 */
[----:B-1----:R-:W1:Y:S01]  /*1fd0*/  FENCE.VIEW.ASYNC.S ;  /* 0x00000000000073c6 */ /* 0x002e620000000000 */
[----:B------:R-:W-:-:S04]  /*1fe0*/  PRMT R2, RZ, 0x654, R2 ;  /* 0x00000654ff027816 */ /* 0x000fc80000000002 */
[----:B-1----:R1:W-:Y:S01]  /*1ff0*/  SYNCS.ARRIVE.TRANS64.RED.A1T0 RZ, [R2+URZ], RZ ;  /* 0x000000ff02ff79a7 */ /* 0x0023e200081004ff */
[----:B--2---:R-:W-:-:S13]  /*2000*/  LOP3.LUT P2, RZ, R6, 0x1, RZ, 0xc0, !PT ;  /* 0x0000000106ff7812 */ /* 0x004fda000784c0ff */
[----:B------:R-:W-:Y:S01]  /*2010*/  @P2 SHF.R.U32.HI R3, RZ, 0x10, R5 ;  /* 0x00000010ff032819 */ /* 0x000fe20000011605 */
[----:B------:R-:W-:Y:S01]  /*2020*/  VOTEU.ANY UP0, P2 ;  /* 0x0000000000ff7886 */ /* 0x000fe20001000100 */
[----:B------:R-:W-:Y:S02]  /*2030*/  @P2 MOV R10, R4 ;  /* 0x00000004000a2202 */ /* 0x000fe40000000f00 */
[----:B------:R-:W-:Y:S02]  /*2040*/  @P2 R2UR.BROADCAST UR8, R3 ;  /* 0x00000000030822ca */ /* 0x000fe400008e0000 */
[----:B------:R-:W-:-:S11]  /*2050*/  @P2 LOP3.LUT R9, R5, 0xffff, RZ, 0xc0, !PT ;  /* 0x0000ffff05092812 */ /* 0x000fd600078ec0ff */
[----:B------:R-:W-:Y:S01]  /*2060*/  @UP0 UMOV UR44, UR8 ;  /* 0x00000008002c0c82 */ /* 0x000fe20008000000 */
[----:B-1----:R-:W-:Y:S05]  /*2070*/  @!P0 BRA `(.L_x_33) ;  /* 0x0000000000b88947 */ /* 0x002fea0003800000 */
[----:B------:R-:W4:Y:S01]  /*2080*/  LDC.64 R4, c[0x0][0xb18] ;  /* 0x0002c600ff047b82 */ /* 0x000f220000000a00 */
[----:B------:R-:W-:-:S07]  /*2090*/  ISETP.NE.AND P3, PT, R26, 0x1, PT ;  /* 0x000000011a00780c */ /* 0x000fce0003f65270 */
[----:B------:R-:W1:Y:S08]  /*20a0*/  LDC.64 R6, c[0x0][0xb10] ;  /* 0x0002c400ff067b82 */ /* 0x000e700000000a00 */
[----:B------:R-:W2:Y:S08]  /*20b0*/  LDC R14, c[0x0][0xb20] ;  /* 0x0002c800ff0e7b82 */ /* 0x000eb00000000800 */
[----:B------:R-:W3:Y:S01]  /*20c0*/  LDC R15, c[0x0][0xb0c] ;  /* 0x0002c300ff0f7b82 */ /* 0x000ee20000000800 */
[----:B----4-:R-:W-:Y:S01]  /*20d0*/  IMAD.HI.U32 R19, R0, R5, RZ ;  /* 0x0000000500137227 */ /* 0x010fe200078e00ff */
[----:B------:R-:W-:-:S03]  /*20e0*/  ISETP.NE.AND P0, PT, R4, 0x1, PT ;  /* 0x000000010400780c */ /* 0x000fc60003f05270 */
[----:B------:R-:W-:-:S03]  /*20f0*/  IMAD.HI.U32 R5, R9, R5, RZ ;  /* 0x0000000509057227 */ /* 0x000fc600078e00ff */
[----:B------:R-:W4:Y:S01]  /*2100*/  LDC.64 R2, c[0x0][0xb28] ;  /* 0x0002ca00ff027b82 */ /* 0x000f220000000a00 */
[----:B-1----:R-:W-:-:S04]  /*2110*/  IMAD.HI.U32 R20, R8, R6, RZ ;  /* 0x0000000608147227 */ /* 0x002fc800078e00ff */
[----:B------:R-:W-:Y:S01]  /*2120*/  IMAD.HI.U32 R21, R10, R6, RZ ;  /* 0x000000060a157227 */ /* 0x000fe200078e00ff */
[----:B------:R-:W-:Y:S02]  /*2130*/  SHF.R.U32.HI R20, RZ, R7, R20 ;  /* 0x00000007ff147219 */ /* 0x000fe40000011614 */
[-C--:B--2---:R-:W-:Y:S02]  /*2140*/  SHF.R.U32.HI R19, RZ, R14.reuse, R19 ;  /* 0x0000000eff137219 */ /* 0x084fe40000011613 */
[----:B------:R-:W-:Y:S02]  /*2150*/  SHF.R.U32.HI R5, RZ, R14, R5 ;  /* 0x0000000eff057219 */ /* 0x000fe40000011605 */
[----:B------:R-:W-:Y:S02]  /*2160*/  SEL R19, R0, R19, !P0 ;  /* 0x0000001300137207 */ /* 0x000fe40004000000 */
[----:B------:R-:W-:Y:S02]  /*2170*/  SHF.R.U32.HI R21, RZ, R7, R21 ;  /* 0x00000007ff157219 */ /* 0x000fe40000011615 */
[----:B---3--:R-:W-:-:S02]  /*2180*/  ISETP.NE.AND P1, PT, R15, 0x1, PT ;  /* 0x000000010f00780c */ /* 0x008fc40003f25270 */
[----:B------:R-:W-:Y:S02]  /*2190*/  SEL R5, R9, R5, !P0 ;  /* 0x0000000509057207 */ /* 0x000fe40004000000 */
[----:B------:R-:W-:Y:S02]  /*21a0*/  SEL R20, R8, R20, !P1 ;  /* 0x0000001408147207 */ /* 0x000fe40004800000 */
[----:B------:R-:W-:Y:S01]  /*21b0*/  SEL R21, R10, R21, !P1 ;  /* 0x000000150a157207 */ /* 0x000fe20004800000 */
[----:B----4-:R-:W-:-:S04]  /*21c0*/  IMAD.HI.U32 R18, R19, R2, RZ ;  /* 0x0000000213127227 */ /* 0x010fc800078e00ff */
        /* <DEDUP_REMOVED lines=10> */
[----:B------:R-:W-:-:S04]  /*2270*/  @!P0 IMAD.HI.U32 R7, R21, R2, RZ ;  /* 0x0000000215078227 */ /* 0x000fc800078e00ff */
[----:B------:R-:W-:Y:S01]  /*2280*/  IMAD.MOV R2, RZ, RZ, -R6 ;  /* 0x000000ffff027224 */ /* 0x000fe200078e0a06 */
[----:B------:R-:W-:Y:S02]  /*2290*/  @!P0 SHF.R.U32.HI R3, RZ, R3, R7 ;  /* 0x00000003ff038219 */ /* 0x000fe40000011607 */
[----:B------:R-:W-:Y:S01]  /*22a0*/  IADD3 R7, PT, PT, -R5, RZ, RZ ;  /* 0x000000ff05077210 */ /* 0x000fe20007ffe1ff */
[----:B------:R-:W-:Y:S01]  /*22b0*/  IMAD R2, R26, R2, R5 ;  /* 0x000000021a027224 */ /* 0x000fe200078e0205 */
        /* <DEDUP_REMOVED lines=10> */
.L_x_33:
[----:B------:R-:W1:Y:S02]  /*2360*/  LDCU UR8, c[0x0][0xb30] ;  /* 0x00016600ff0877ac */ /* 0x000e640008000800 */
[----:B-1----:R-:W-:-:S09]  /*2370*/  UISETP.NE.AND UP0, UPT, UR8, 0x1, UPT ;  /* 0x000000010800788c */ /* 0x002fd2000bf05270 */
[----:B------:R-:W-:Y:S05]  /*2380*/  BRA.U UP0, `(.L_x_34) ;  /* 0x0000000100407547 */ /* 0x000fea000b800000 */
[----:B------:R-:W1:Y:S08]  /*2390*/  LDC.64 R4, c[0x0][0xb10] ;  /* 0x0002c400ff047b82 */ /* 0x000e700000000a00 */
[----:B------:R-:W2:Y:S08]  /*23a0*/  LDC.64 R2, c[0x0][0xb18] ;  /* 0x0002c600ff027b82 */ /* 0x000eb00000000a00 */
[----:B------:R-:W3:Y:S08]  /*23b0*/  LDC R6, c[0x0][0xb20] ;  /* 0x0002c800ff067b82 */ /* 0x000ef00000000800 */
[----:B------:R-:W4:Y:S01]  /*23c0*/  LDC R7, c[0x0][0xb0c] ;  /* 0x0002c300ff077b82 */ /* 0x000f220000000800 */
[----:B-1----:R-:W-:-:S05]  /*23d0*/  IMAD.HI.U32 R4, R10, R4, RZ ;  /* 0x000000040a047227 */ /* 0x002fca00078e00ff */
[----:B------:R-:W-:Y:S01]  /*23e0*/  SHF.R.U32.HI R4, RZ, R5, R4 ;  /* 0x00000005ff047219 */ /* 0x000fe20000011604 */
[----:B--2---:R-:W-:Y:S01]  /*23f0*/  IMAD.HI.U32 R3, R9, R3, RZ ;  /* 0x0000000309037227 */ /* 0x004fe200078e00ff */
[----:B------:R-:W-:-:S04]  /*2400*/  ISETP.NE.AND P0, PT, R2, 0x1, PT ;  /* 0x000000010200780c */ /* 0x000fc80003f05270 */
[----:B---3--:R-:W-:-:S04]  /*2410*/  SHF.R.U32.HI R3, RZ, R6, R3 ;  /* 0x00000006ff037219 */ /* 0x008fc80000011603 */
[----:B------:R-:W-:Y:S02]  /*2420*/  SEL R3, R9, R3, !P0 ;  /* 0x0000000309037207 */ /* 0x000fe40004000000 */
[----:B----4-:R-:W-:-:S04]  /*2430*/  ISETP.NE.AND P1, PT, R7, 0x1, PT ;  /* 0x000000010700780c */ /* 0x010fc80003f25270 */
[----:B------:R-:W-:-:S05]  /*2440*/  SEL R4, R10, R4, !P1 ;  /* 0x000000040a047207 */ /* 0x000fca0004800000 */
[----:B------:R-:W-:Y:S02]  /*2450*/  IMAD.IADD R5, R3, 0x1, -R4 ;  /* 0x0000000103057824 */ /* 0x000fe400078e0a04 */
[----:B------:R-:W-:Y:S02]  /*2460*/  IMAD.IADD R3, R4, 0x1, -R3 ;  /* 0x0000000104037824 */ /* 0x000fe400078e0a03 */
[----:B------:R-:W-:Y:S02]  /*2470*/  IMAD R10, R5, R7, R10 ;  /* 0x00000007050a7224 */ /* 0x000fe400078e020a */
[----:B------:R-:W-:-:S07]  /*2480*/  IMAD R9, R3, R2, R9 ;  /* 0x0000000203097224 */ /* 0x000fce00078e0209 */
.L_x_34:
[----:B------:R-:W-:Y:S01]  /*2490*/  VIADD R16, R16, 0x1 ;  /* 0x0000000110107836 */ /* 0x000fe20000000000 */
[----:B------:R-:W-:Y:S01]  /*24a0*/  PLOP3.LUT P1, PT, PT, PT, PT, 0x80, 0x8 ;  /* 0x000000000008781c */ /* 0x000fe20003f2f070 */
[----:B------:R-:W-:Y:S02]  /*24b0*/  IMAD.IADD R15, R10, 0x1, R63 ;  /* 0x000000010a0f7824 */ /* 0x000fe400078e023f */
[----:B------:R-:W-:Y:S01]  /*24c0*/  IMAD.IADD R14, R9, 0x1, R62 ;  /* 0x00000001090e7824 */ /* 0x000fe200078e023e */
[----:B------:R-:W-:-:S04]  /*24d0*/  ISETP.NE.AND P0, PT, R16, 0x2, PT ;  /* 0x000000021000780c */ /* 0x000fc80003f05270 */
[----:B------:R-:W-:Y:S02]  /*24e0*/  SEL R2, RZ, 0x1, P0 ;  /* 0x00000001ff027807 */ /* 0x000fe40000000000 */
[----:B------:R-:W-:Y:S02]  /*24f0*/  SEL R16, R16, RZ, P0 ;  /* 0x000000ff10107207 */ /* 0x000fe40000000000 */
[----:B------:R-:W-:Y:S01]  /*2500*/  LOP3.LUT R13, R13, R2, RZ, 0x3c, !PT ;  /* 0x000000020d0d7212 */ /* 0x000fe200078e3cff */
[----:B------:R-:W-:Y:S06]  /*2510*/  @P2 BRA `(.L_x_35) ;  /* 0xfffffff000182947 */ /* 0x000fec000383ffff */
[----:B------:R-:W-:Y:S01]  /*2520*/  UIADD3 UR4, UPT, UPT, UR4, 0x30, URZ ;  /* 0x0000003004047890 */ /* 0x000fe2000fffe0ff */
[----:B------:R-:W-:-:S03]  /*2530*/  SHF.L.U32 R2, R17, 0x1f, RZ ;  /* 0x0000001f11027819 */ /* 0x000fc600000006ff */
[----:B------:R-:W-:-:S09]  /*2540*/  ULEA UR5, UR6, UR4, 0x3 ;  /* 0x0000000406057291 */ /* 0x000fd2000f8e18ff */
[----:B------:R-:W1:Y:S02]  /*2550*/  SYNCS.PHASECHK.TRANS64.TRYWAIT P0, [UR5], R2 ;  /* 0x00000002ff0075a7 */ /* 0x000e640008001105 */
[----:B-1----:R-:W-:Y:S05]  /*2560*/  @!P0 BRA `(.L_x_36) ;  /* 0x0000007c000c8947 */ /* 0x002fea0003800000 */
.L_x_174:
[----:B------:R-:W-:-:S04]  /*2570*/  UIADD3 UR6, UPT, UPT, UR6, 0x1, URZ ;  /* 0x0000000106067890 */ /* 0x000fc8000fffe0ff */
[----:B------:R-:W-:-:S04]  /*2580*/  UISETP.NE.AND UP0, UPT, UR6, 0x6, UPT ;  /* 0x000000060600788c */ /* 0x000fc8000bf05270 */
[----:B------:R-:W-:Y:S02]  /*2590*/  USEL UR7, URZ, 0x1, UP0 ;  /* 0x00000001ff077887 */ /* 0x000fe40008000000 */
[----:B------:R-:W-:-:S04]  /*25a0*/  USEL UR6, UR6, URZ, UP0 ;  /* 0x000000ff06067287 */ /* 0x000fc80008000000 */
[----:B------:R-:W-:Y:S01]  /*25b0*/  ULEA UR5, UR6, UR4, 0x3 ;  /* 0x0000000406057291 */ /* 0x000fe2000f8e18ff */
[----:B-1----:R-:W-:-:S04]  /*25c0*/  LOP3.LUT R2, R17, UR7, RZ, 0x3c, !PT ;  /* 0x0000000711027c12 */ /* 0x002fc8000f8e3cff */
[----:B------:R-:W-:-:S04]  /*25d0*/  SHF.L.U32 R3, R2, 0x1f, RZ ;  /* 0x0000001f02037819 */ /* 0x000fc800000006ff */
[----:B------:R-:W1:Y:S02]  /*25e0*/  SYNCS.PHASECHK.TRANS64.TRYWAIT P0, [UR5], R3 ;  /* 0x00000003ff0075a7 */ /* 0x000e640008001105 */
[----:B-1----:R-:W-:Y:S05]  /*25f0*/  @!P0 BRA `(.L_x_37) ;  /* 0x0000007c00008947 */ /* 0x002fea0003800000 */
.L_x_176:
[----:B------:R-:W-:-:S04]  /*2600*/  UIADD3 UR6, UPT, UPT, UR6, 0x1, URZ ;  /* 0x0000000106067890 */ /* 0x000fc8000fffe0ff */
[----:B------:R-:W-:-:S04]  /*2610*/  UISETP.NE.AND UP0, UPT, UR6, 0x6, UPT ;  /* 0x000000060600788c */ /* 0x000fc8000bf05270 */
[----:B------:R-:W-:Y:S02]  /*2620*/  USEL UR7, URZ, 0x1, UP0 ;  /* 0x00000001ff077887 */ /* 0x000fe40008000000 */
[----:B------:R-:W-:-:S04]  /*2630*/  USEL UR6, UR6, URZ, UP0 ;  /* 0x000000ff06067287 */ /* 0x000fc80008000000 */
[----:B------:R-:W-:Y:S01]  /*2640*/  ULEA UR5, UR6, UR4, 0x3 ;  /* 0x0000000406057291 */ /* 0x000fe2000f8e18ff */
[----:B------:R-:W-:-:S04]  /*2650*/  LOP3.LUT R2, R2, UR7, RZ, 0x3c, !PT ;  /* 0x0000000702027c12 */ /* 0x000fc8000f8e3cff */
[----:B-1----:R-:W-:-:S04]  /*2660*/  SHF.L.U32 R3, R2, 0x1f, RZ ;  /* 0x0000001f02037819 */ /* 0x002fc800000006ff */
[----:B------:R-:W1:Y:S02]  /*2670*/  SYNCS.PHASECHK.TRANS64.TRYWAIT P0, [UR5], R3 ;  /* 0x00000003ff0075a7 */ /* 0x000e640008001105 */
[----:B-1----:R-:W-:Y:S05]  /*2680*/  @!P0 BRA `(.L_x_38) ;  /* 0x0000007800f48947 */ /* 0x002fea0003800000 */
.L_x_178:
        /* <DEDUP_REMOVED lines=9> */
.L_x_180:
        /* <DEDUP_REMOVED lines=9> */
.L_x_182:
[----:B------:R-:W-:-:S04]  /*27b0*/  UIADD3 UR6, UPT, UPT, UR6, 0x1, URZ ;  /* 0x0000000106067890 */ /* 0x000fc8000fffe0ff */
[----:B------:R-:W-:-:S04]  /*27c0*/  UISETP.NE.AND UP0, UPT, UR6, 0x6, UPT ;  /* 0x000000060600788c */ /* 0x000fc8000bf05270 */
[----:B------:R-:W-:Y:S02]  /*27d0*/  USEL UR5, URZ, 0x1, UP0 ;  /* 0x00000001ff057887 */ /* 0x000fe40008000000 */
[----:B------:R-:W-:-:S04]  /*27e0*/  USEL UR6, UR6, URZ, UP0 ;  /* 0x000000ff06067287 */ /* 0x000fc80008000000 */
[----:B------:R-:W-:Y:S01]  /*27f0*/  ULEA UR6, UR6, UR4, 0x3 ;  /* 0x0000000406067291 */ /* 0x000fe2000f8e18ff */
[----:B------:R-:W-:-:S04]  /*2800*/  LOP3.LUT R2, R2, UR5, RZ, 0x3c, !PT ;  /* 0x0000000502027c12 */ /* 0x000fc8000f8e3cff */
[----:B------:R-:W-:Y:S01]  /*2810*/  SHF.L.U32 R2, R2, 0x1f, RZ ;  /* 0x0000001f02027819 */ /* 0x000fe200000006ff */
[----:B-1--4-:R-:W-:-:S07]  /*2820*/  IMAD.U32 R0, RZ, RZ, UR6 ;  /* 0x00000006ff007e24 */ /* 0x012fce000f8e00ff */
.L_x_41:
[----:B-1----:R1:W2:Y:S02]  /*2830*/  SYNCS.PHASECHK.TRANS64.TRYWAIT P0, [R0+URZ], R2 ;  /* 0x00000002000075a7 */ /* 0x0022a400080011ff */
[----:B--2---:R-:W-:Y:S05]  /*2840*/  @!P0 NANOSLEEP.SYNCS 0x989680 ;  /* 0x009896800000895d */ /* 0x004fea0003900000 */
[----:B------:R-:W2:Y:S02]  /*2850*/  @!P0 SYNCS.PHASECHK.TRANS64 P0, [R0+URZ], R2 ;  /* 0x00000002000085a7 */ /* 0x000ea400080010ff */
[----:B--2---:R-:W-:Y:S05]  /*2860*/  @P0 EXIT ;  /* 0x000000000000094d */ /* 0x004fea0003800000 */
[----:B------:R-:W-:Y:S05]  /*2870*/  BRA `(.L_x_41) ;  /* 0xfffffffc00ec7947 */ /* 0x000fea000383ffff */
.L_x_17:
[----:B------:R-:W-:-:S04]  /*2880*/  UISETP.NE.AND UP1, UPT, UR37, URZ, UPT ;  /* 0x000000ff2500728c */ /* 0x000fc8000bf25270 */
[----:B------:R-:W-:-:S09]  /*2890*/  UISETP.NE.OR UP1, UPT, UR8, 0x1, UP1 ;  /* 0x000000010800788c */ /* 0x000fd20008f25670 */
[----:B------:R-:W-:Y:S05]  /*28a0*/  BRA.U UP1, `(.L_x_42) ;  /* 0x0000000501487547 */ /* 0x000fea000b800000 */
[----:B------:R-:W-:Y:S01]  /*28b0*/  ISETP.NE.AND P2, PT, R2, RZ, PT ;  /* 0x000000ff0200720c */ /* 0x000fe20003f45270 */
[----:B------:R-:W-:Y:S01]  /*28c0*/  IMAD.MOV.U32 R12, RZ, RZ, 0x1 ;  /* 0x00000001ff0c7424 */ /* 0x000fe200078e00ff */
[----:B------:R-:W-:Y:S02]  /*28d0*/  CS2R R10, SRZ ;  /* 0x00000000000a7805 */ /* 0x000fe4000001ff00 */
[----:B------:R-:W-:Y:S01]  /*28e0*/  CS2R R8, SRZ ;  /* 0x0000000000087805 */ /* 0x000fe2000001ff00 */
[----:B------:R-:W-:Y:S01]  /*28f0*/  UMOV UR4, 0x400 ;  /* 0x0000040000047882 */ /* 0x000fe20000000000 */
[----:B------:R-:W-:Y:S01]  /*2900*/  UMOV UR6, URZ ;  /* 0x000000ff00067c82 */ /* 0x000fe20008000000 */
[----:B------:R-:W-:-:S12]  /*2910*/  ULEA UR37, UR37, UR4, 0x18 ;  /* 0x0000000425257291 */ /* 0x000fd8000f8ec0ff */
.L_x_46:
[----:B------:R-:W-:Y:S02]  /*2920*/  LEA R0, R8, UR37, 0x3 ;  /* 0x0000002508007c11 */ /* 0x000fe4000f8e18ff */
[----:B------:R-:W-:-:S03]  /*2930*/  SHF.L.U32 R4, R9, 0x1f, RZ ;  /* 0x0000001f09047819 */ /* 0x000fc600000006ff */
[----:B------:R-:W-:Y:S01]  /*2940*/  VIADD R5, R0, 0x120 ;  /* 0x0000012000057836 */ /* 0x000fe20000000000 */
[----:B------:R-:W1:Y:S02]  /*2950*/  SYNCS.PHASECHK.TRANS64.TRYWAIT P0, [R0+URZ+0x110], R4 ;  /* 0x00011004000075a7 */ /* 0x000e6400080011ff */
[----:B-1----:R-:W-:Y:S05]  /*2960*/  @!P0 BRA `(.L_x_43) ;  /* 0x0000007800848947 */ /* 0x002fea0003800000 */
.L_x_183:
[----:B------:R-:W-:Y:S01]  /*2970*/  ULEA UR5, UR6, UR37, 0x3 ;  /* 0x0000002506057291 */ /* 0x000fe2000f8e18ff */
[----:B-1----:R-:W-:Y:S01]  /*2980*/  PRMT R0, RZ, 0x654, R5 ;  /* 0x00000654ff007816 */ /* 0x002fe20000000005 */
[----:B------:R-:W-:Y:S01]  /*2990*/  @!P2 IMAD.MOV.U32 R4, RZ, RZ, 0x10 ;  /* 0x00000010ff04a424 */ /* 0x000fe200078e00ff */
[----:B------:R-:W-:Y:S01]  /*29a0*/  SHF.L.U32 R5, R12, 0x1f, RZ ;  /* 0x0000001f0c057819 */ /* 0x000fe200000006ff */
[----:B------:R-:W-:Y:S01]  /*29b0*/  UIADD3 UR4, UPT, UPT, UR5, 0xb0, URZ ;  /* 0x000000b005047890 */ /* 0x000fe2000fffe0ff */
[----:B------:R1:W-:Y:S05]  /*29c0*/  SYNCS.ARRIVE.TRANS64.RED.A1T0 RZ, [R0+URZ], RZ ;  /* 0x000000ff00ff79a7 */ /* 0x0003ea00081004ff */
[----:B------:R-:W-:Y:S01]  /*29d0*/  IMAD.U32 R6, RZ, RZ, UR4 ;  /* 0x00000004ff067e24 */ /* 0x000fe2000f8e00ff */
[----:B------:R-:W2:Y:S04]  /*29e0*/  SYNCS.PHASECHK.TRANS64.TRYWAIT P0, [UR5+0xc0], R5 ;  /* 0x0000c005ff0075a7 */ /* 0x000ea80008001105 */
[----:B------:R-:W-:Y:S01]  /*29f0*/  PRMT R6, R2, 0x654, R6 ;  /* 0x0000065402067816 */ /* 0x000fe20000000006 */
[----:B-12---:R-:W-:Y:S06]  /*2a00*/  @!P0 BRA `(.L_x_44) ;  /* 0x0000007800708947 */ /* 0x006fec0003800000 */
.L_x_185:
[----:B------:R-:W-:Y:S01]  /*2a10*/  ULEA UR4, UR6, UR37, 0x4 ;  /* 0x0000002506047291 */ /* 0x000fe2000f8e20ff */
[----:B------:R-:W-:Y:S01]  /*2a20*/  SEL R3, R6, R3, !P2 ;  /* 0x0000000306037207 */ /* 0x000fe20005000000 */
[----:B------:R-:W-:Y:S01]  /*2a30*/  UIADD3 UR5, UPT, UPT, UR5, 0xb0, URZ ;  /* 0x000000b005057890 */ /* 0x000fe2000fffe0ff */
[----:B-1----:R-:W-:Y:S01]  /*2a40*/  LEA R0, R11, UR37, 0x3 ;  /* 0x000000250b007c11 */ /* 0x002fe2000f8e18ff */
[----:B------:R-:W-:Y:S01]  /*2a50*/  UIADD3 UR4, UPT, UPT, UR4, 0x140, URZ ;  /* 0x0000014004047890 */ /* 0x000fe2000fffe0ff */
[----:B------:R1:W-:Y:S01]  /*2a60*/  @!P2 SYNCS.ARRIVE.TRANS64.RED RZ, [R3+URZ], R4 ;  /* 0x0000000403ffa9a7 */ /* 0x0003e200080004ff */
[----:B------:R-:W-:Y:S01]  /*2a70*/  UIADD3 UR6, UPT, UPT, UR6, 0x1, URZ ;  /* 0x0000000106067890 */ /* 0x000fe2000fffe0ff */
[----:B------:R-:W-:-:S03]  /*2a80*/  VIADD R8, R8, 0x1 ;  /* 0x0000000108087836 */ /* 0x000fc60000000000 */
[----:B------:R-:W-:Y:S02]  /*2a90*/  UISETP.NE.AND UP0, UPT, UR6, 0x2, UPT ;  /* 0x000000020600788c */ /* 0x000fe4000bf05270 */
[----:B------:R-:W-:Y:S01]  /*2aa0*/  ISETP.NE.AND P0, PT, R8, 0x2, PT ;  /* 0x000000020800780c */ /* 0x000fe20003f05270 */
[----:B------:R-:W-:Y:S06]  /*2ab0*/  UGETNEXTWORKID.BROADCAST [UR4], [UR5] ;  /* 0x00000000040073ca */ /* 0x000fec0008000100 */
[----:B------:R-:W-:Y:S02]  /*2ac0*/  USEL UR4, URZ, 0x1, UP0 ;  /* 0x00000001ff047887 */ /* 0x000fe40008000000 */
[----:B------:R-:W-:-:S04]  /*2ad0*/  USEL UR6, UR6, URZ, UP0 ;  /* 0x000000ff06067287 */ /* 0x000fc80008000000 */
[----:B------:R-:W-:Y:S02]  /*2ae0*/  LOP3.LUT R12, R12, UR4, RZ, 0x3c, !PT ;  /* 0x000000040c0c7c12 */ /* 0x000fe4000f8e3cff */
[----:B-1----:R-:W-:-:S04]  /*2af0*/  SHF.L.U32 R4, R10, 0x1f, RZ ;  /* 0x0000001f0a047819 */ /* 0x002fc800000006ff */
[----:B------:R-:W1:Y:S02]  /*2b00*/  SYNCS.PHASECHK.TRANS64.TRYWAIT P1, [R0+URZ+0xb0], R4 ;  /* 0x0000b004000075a7 */ /* 0x000e6400080211ff */
[----:B-1----:R-:W-:Y:S05]  /*2b10*/  @!P1 BRA `(.L_x_45) ;  /* 0x0000007800449947 */ /* 0x002fea0003800000 */
.L_x_186:
[C---:B-1----:R-:W-:Y:S01]  /*2b20*/  LEA R4, R11.reuse, UR37, 0x4 ;  /* 0x000000250b047c11 */ /* 0x042fe2000f8e20ff */
[----:B------:R-:W-:Y:S01]  /*2b30*/  VIADD R0, R0, 0xc0 ;  /* 0x000000c000007836 */ /* 0x000fe20000000000 */
[----:B------:R-:W-:Y:S01]  /*2b40*/  SEL R8, R8, RZ, P0 ;  /* 0x000000ff08087207 */ /* 0x000fe20000000000 */
[----:B------:R-:W-:-:S03]  /*2b50*/  VIADD R11, R11, 0x1 ;  /* 0x000000010b0b7836 */ /* 0x000fc60000000000 */
[----:B------:R-:W1:Y:S01]  /*2b60*/  LDS.128 R4, [R4+0x140] ;  /* 0x0001400004047984 */ /* 0x000e620000000c00 */
[----:B------:R-:W-:Y:S02]  /*2b70*/  PRMT R0, RZ, 0x654, R0 ;  /* 0x00000654ff007816 */ /* 0x000fe40000000000 */
[C---:B------:R-:W-:Y:S01]  /*2b80*/  ISETP.NE.AND P1, PT, R11.reuse, 0x2, PT ;  /* 0x000000020b00780c */ /* 0x040fe20003f25270 */
[----:B------:R-:W-:Y:S01]  /*2b90*/  @!PT LDS RZ, [RZ] ;  /* 0x00000000fffff984 */ /* 0x000fe20000000800 */
[----:B------:R-:W-:Y:S01]  /*2ba0*/  @!PT LDS RZ, [RZ] ;  /* 0x00000000fffff984 */ /* 0x000fe20000000800 */
[----:B------:R-:W-:Y:S01]  /*2bb0*/  @!PT LDS RZ, [RZ] ;  /* 0x00000000fffff984 */ /* 0x000fe20000000800 */
[----:B------:R-:W-:Y:S01]  /*2bc0*/  @!PT LDS RZ, [RZ] ;  /* 0x00000000fffff984 */ /* 0x000fe20000000800 */
[----:B------:R2:W-:Y:S06]  /*2bd0*/  MEMBAR.ALL.CTA ;  /* 0x0000000000007992 */ /* 0x0005ec0000008000 */
[----:B--2---:R-:W2:Y:S01]  /*2be0*/  FENCE.VIEW.ASYNC.S ;  /* 0x00000000000073c6 */ /* 0x004ea20000000000 */
[----:B------:R-:W-:Y:S01]  /*2bf0*/  SEL R11, R11, RZ, P1 ;  /* 0x000000ff0b0b7207 */ /* 0x000fe20000800000 */
[----:B--2---:R2:W-:Y:S01]  /*2c00*/  SYNCS.ARRIVE.TRANS64.RED.A1T0 RZ, [R0+URZ], RZ ;  /* 0x000000ff00ff79a7 */ /* 0x0045e200081004ff */
[----:B-1----:R-:W-:-:S02]  /*2c10*/  LOP3.LUT P3, RZ, R6, 0x1, RZ, 0xc0, !PT ;  /* 0x0000000106ff7812 */ /* 0x002fc4000786c0ff */
[----:B------:R-:W-:-:S04]  /*2c20*/  SEL R4, RZ, 0x1, P1 ;  /* 0x00000001ff047807 */ /* 0x000fc80000800000 */
[----:B------:R-:W-:Y:S02]  /*2c30*/  LOP3.LUT R10, R10, R4, RZ, 0x3c, !PT ;  /* 0x000000040a0a7212 */ /* 0x000fe400078e3cff */
[----:B--2---:R-:W-:-:S04]  /*2c40*/  SEL R0, RZ, 0x1, P0 ;  /* 0x00000001ff007807 */ /* 0x004fc80000000000 */
[----:B------:R-:W-:Y:S01]  /*2c50*/  LOP3.LUT R9, R9, R0, RZ, 0x3c, !PT ;  /* 0x0000000009097212 */ /* 0x000fe200078e3cff */
[----:B------:R-:W-:Y:S06]  /*2c60*/  @P3 BRA `(.L_x_46) ;  /* 0xfffffffc002c3947 */ /* 0x000fec000383ffff */
[----:B------:R-:W-:Y:S01]  /*2c70*/  ULEA UR5, UR6, UR37, 0x3 ;  /* 0x0000002506057291 */ /* 0x000fe2000f8e18ff */
[----:B------:R-:W-:-:S08]  /*2c80*/  SHF.L.U32 R2, R12, 0x1f, RZ ;  /* 0x0000001f0c027819 */ /* 0x000fd000000006ff */
[----:B------:R-:W1:Y:S02]  /*2c90*/  SYNCS.PHASECHK.TRANS64 P0, [UR5+0xc0], R2 ;  /* 0x0000c002ff0075a7 */ /* 0x000e640008001005 */
[----:B-1----:R-:W-:Y:S05]  /*2ca0*/  @P0 BRA `(.L_x_47) ;  /* 0x0000000000080947 */ /* 0x002fea0003800000 */
[----:B------:R-:W1:Y:S02]  /*2cb0*/  SYNCS.PHASECHK.TRANS64.TRYWAIT P0, [UR5+0xc0], R2 ;  /* 0x0000c002ff0075a7 */ /* 0x000e640008001105 */
[----:B-1----:R-:W-:Y:S05]  /*2cc0*/  @!P0 BRA `(.L_x_48) ;  /* 0x0000007400ec8947 */ /* 0x002fea0003800000 */
.L_x_47:
[----:B------:R-:W-:-:S04]  /*2cd0*/  UIADD3 UR4, UPT, UPT, UR6, 0x1, URZ ;  /* 0x0000000106047890 */ /* 0x000fc8000fffe0ff */
[----:B------:R-:W-:-:S04]  /*2ce0*/  UISETP.NE.AND UP0, UPT, UR4, 0x2, UPT ;  /* 0x000000020400788c */ /* 0x000fc8000bf05270 */
[----:B------:R-:W-:Y:S02]  /*2cf0*/  USEL UR7, URZ, 0x1, UP0 ;  /* 0x00000001ff077887 */ /* 0x000fe40008000000 */
[----:B------:R-:W-:-:S04]  /*2d00*/  USEL UR4, UR4, URZ, UP0 ;  /* 0x000000ff04047287 */ /* 0x000fc80008000000 */
[----:B------:R-:W-:Y:S01]  /*2d10*/  ULEA UR4, UR4, UR37, 0x3 ;  /* 0x0000002504047291 */ /* 0x000fe2000f8e18ff */
[----:B-1----:R-:W-:-:S04]  /*2d20*/  LOP3.LUT R2, R12, UR7, RZ, 0x3c, !PT ;  /* 0x000000070c027c12 */ /* 0x002fc8000f8e3cff */
[----:B------:R-:W-:-:S04]  /*2d30*/  SHF.L.U32 R0, R2, 0x1f, RZ ;  /* 0x0000001f02007819 */ /* 0x000fc800000006ff */
[----:B------:R-:W1:Y:S02]  /*2d40*/  SYNCS.PHASECHK.TRANS64 P0, [UR4+0xc0], R0 ;  /* 0x0000c000ff0075a7 */ /* 0x000e640008001004 */
[----:B-1----:R-:W-:Y:S05]  /*2d50*/  @P0 EXIT ;  /* 0x000000000000094d */ /* 0x002fea0003800000 */
[----:B------:R-:W-:Y:S02]  /*2d60*/  SHF.L.U32 R2, R2, 0x1f, RZ ;  /* 0x0000001f02027819 */ /* 0x000fe400000006ff */
[----:B------:R-:W-:-:S07]  /*2d70*/  MOV R0, UR4 ;  /* 0x0000000400007c02 */ /* 0x000fce0008000f00 */
.L_x_49:
[----:B-1----:R1:W2:Y:S02]  /*2d80*/  SYNCS.PHASECHK.TRANS64.TRYWAIT P0, [R0+URZ+0xc0], R2 ;  /* 0x0000c002000075a7 */ /* 0x0022a400080011ff */
[----:B--2---:R-:W-:Y:S05]  /*2d90*/  @!P0 NANOSLEEP.SYNCS 0x989680 ;  /* 0x009896800000895d */ /* 0x004fea0003900000 */
[----:B------:R-:W2:Y:S02]  /*2da0*/  @!P0 SYNCS.PHASECHK.TRANS64 P0, [R0+URZ+0xc0], R2 ;  /* 0x0000c002000085a7 */ /* 0x000ea400080010ff */
[----:B--2---:R-:W-:Y:S05]  /*2db0*/  @P0 EXIT ;  /* 0x000000000000094d */ /* 0x004fea0003800000 */
[----:B------:R-:W-:Y:S05]  /*2dc0*/  BRA `(.L_x_49) ;  /* 0xfffffffc00ec7947 */ /* 0x000fea000383ffff */
.L_x_42:
[----:B------:R-:W-:-:S09]  /*2dd0*/  UISETP.NE.AND UP1, UPT, UR8, URZ, UPT ;  /* 0x000000ff0800728c */ /* 0x000fd2000bf25270 */
[----:B------:R-:W-:Y:S05]  /*2de0*/  BRA.U UP1, `(.L_x_50) ;  /* 0x0000000d01b47547 */ /* 0x000fea000b800000 */
[----:B------:R-:W-:Y:S01]  /*2df0*/  UMOV UR4, 0x40 ;  /* 0x0000004000047882 */ /* 0x000fe20000000000 */
[----:B------:R-:W-:Y:S01]  /*2e00*/  NOP ;  /* 0x0000000000007918 */ /* 0x000fe20000000000 */
[----:B------:R-:W-:Y:S01]  /*2e10*/  ULEA UR4, UR37, UR4, 0x18 ;  /* 0x0000000425047291 */ /* 0x000fe2000f8ec0ff */
[----:B------:R-:W-:Y:S02]  /*2e20*/  UMOV UR5, 0x400 ;  /* 0x0000040000057882 */ /* 0x000fe40000000000 */
[----:B------:R-:W-:-:S06]  /*2e30*/  ULEA UR37, UR37, UR5, 0x18 ;  /* 0x0000000525257291 */ /* 0x000fcc000f8ec0ff */
[----:B------:R-:W1:Y:S02]  /*2e40*/  LDS.U8 R0, [UR4+0x1c] ;  /* 0x00001c04ff007984 */ /* 0x000e640008000000 */
[----:B-1----:R-:W-:-:S13]  /*2e50*/  ISETP.NE.AND P0, PT, R0, RZ, PT ;  /* 0x000000ff0000720c */ /* 0x002fda0003f05270 */
[----:B------:R-:W-:Y:S05]  /*2e60*/  @P0 BRA `(.L_x_51) ;  /* 0x0000000000580947 */ /* 0x000fea0003800000 */
[----:B------:R-:W-:-:S13]  /*2e70*/  ELECT P0, URZ, PT ;  /* 0x0000000000ff782f */ /* 0x000fda0003800000 */
[----:B------:R-:W-:Y:S05]  /*2e80*/  @!P0 BRA `(.L_x_52) ;  /* 0x0000000000608947 */ /* 0x000fea0003800000 */
[----:B------:R-:W-:Y:S01]  /*2e90*/  UMOV UR5, 0x10 ;  /* 0x0000001000057882 */ /* 0x000fe20000000000 */
[----:B------:R-:W-:Y:S01]  /*2ea0*/  HFMA2 R0, -RZ, RZ, 0, 5.9604644775390625e-08 ;  /* 0x00000001ff007431 */ /* 0x000fe200000001ff */
[----:B------:R-:W-:-:S03]  /*2eb0*/  MOV R2, 0xffff ;  /* 0x0000ffff00027802 */ /* 0x000fc60000000f00 */
[----:B------:R-:W-:Y:S04]  /*2ec0*/  DEPBAR.LE SB1, 0x36 ;  /* 0x00009d800000791a */ /* 0x000fe80000000000 */
[----:B------:R-:W1:Y:S02]  /*2ed0*/  UTCATOMSWS.FIND_AND_SET.ALIGN UP0, UR5, UR5 ;  /* 0x00000005000575e3 */ /* 0x000e640008000800 */
[----:B-1----:R-:W-:Y:S01]  /*2ee0*/  MOV R3, UR5 ;  /* 0x0000000500037c02 */ /* 0x002fe20008000f00 */
[----:B------:R-:W-:Y:S06]  /*2ef0*/  BRA.U UP0, `(.L_x_53) ;  /* 0x0000000100187547 */ /* 0x000fec000b800000 */
.L_x_54:
[----:B------:R-:W-:Y:S05]  /*2f00*/  NANOSLEEP 0x64 ;  /* 0x000000640000795d */ /* 0x000fea0003800000 */
[----:B------:R-:W-:-:S05]  /*2f10*/  UMOV UR5, 0x10 ;  /* 0x0000001000057882 */ /* 0x000fca0000000000 */
[----:B------:R-:W-:Y:S04]  /*2f20*/  DEPBAR.LE SB1, 0x36 ;  /* 0x00009d800000791a */ /* 0x000fe80000000000 */
[----:B------:R-:W1:Y:S02]  /*2f30*/  UTCATOMSWS.FIND_AND_SET.ALIGN UP0, UR5, UR5 ;  /* 0x00000005000575e3 */ /* 0x000e640008000800 */
[----:B-1----:R-:W-:Y:S01]  /*2f40*/  MOV R3, UR5 ;  /* 0x0000000500037c02 */ /* 0x002fe20008000f00 */
[----:B------:R-:W-:Y:S05]  /*2f50*/  BRA.U !UP0, `(.L_x_54) ;  /* 0xfffffffd08e87547 */ /* 0x000fea000b83ffff */
.L_x_53:
[-C--:B------:R-:W-:Y:S02]  /*2f60*/  SHF.L.U32 R2, R2, R3.reuse, RZ ;  /* 0x0000000302027219 */ /* 0x080fe400000006ff */
[----:B------:R-:W-:Y:S01]  /*2f70*/  SHF.L.U32 R0, R0, R3, RZ ;  /* 0x0000000300007219 */ /* 0x000fe200000006ff */
[----:B------:R-:W-:Y:S02]  /*2f80*/  IMAD.SHL.U32 R3, R3, 0x20, RZ ;  /* 0x0000002003037824 */ /* 0x000fe400078e00ff */
[----:B------:R1:W-:Y:S04]  /*2f90*/  ATOMS.OR RZ, [UR4+0x14], R2 ;  /* 0x00001402ffff798c */ /* 0x0003e8000b000004 */
[----:B------:R1:W-:Y:S04]  /*2fa0*/  ATOMS.OR RZ, [UR4+0x18], R0 ;  /* 0x00001800ffff798c */ /* 0x0003e8000b000004 */
[----:B------:R1:W-:Y:S01]  /*2fb0*/  STS [UR37+0x160], R3 ;  /* 0x00016003ff007988 */ /* 0x0003e20008000825 */
[----:B------:R-:W-:Y:S05]  /*2fc0*/  BRA `(.L_x_52) ;  /* 0x0000000000107947 */ /* 0x000fea0003800000 */
.L_x_51:
[----:B------:R-:W-:Y:S02]  /*2fd0*/  MOV R0, 0xffffffff ;  /* 0xffffffff00007802 */ /* 0x000fe40000000f00 */
[----:B------:R-:W-:-:S03]  /*2fe0*/  MOV R2, 0x3010 ;  /* 0x0000301000027802 */ /* 0x000fc60000000f00 */
[----:B------:R1:W-:Y:S04]  /*2ff0*/  STS [UR37+0x160], R0 ;  /* 0x00016000ff007988 */ /* 0x0003e80008000825 */
[----:B-1-3-5:R-:W-:Y:S05]  /*3000*/  CALL.REL.NOINC `($__internal_1_$__cuda_sm10x_tcgen05_guardrail_trap_phase_invalid_during_alloc) ;  /* 0x0000007c00e47944 */ /* 0x02afea0003c00000 */
.L_x_52:
[----:B------:R-:W-:Y:S05]  /*3010*/  WARPSYNC.ALL ;  /* 0x0000000000007948 */ /* 0x000fea0003800000 */
[----:B------:R-:W2:Y:S01]  /*3020*/  S2UR UR5, SR_CgaCtaId ;  /* 0x00000000000579c3 */ /* 0x000ea20000008800 */
[----:B------:R-:W-:Y:S01]  /*3030*/  UMOV UR4, 0x400 ;  /* 0x0000040000047882 */ /* 0x000fe20000000000 */
[----:B------:R-:W-:-:S06]  /*3040*/  NOP ;  /* 0x0000000000007918 */ /* 0x000fcc0000000000 */
[----:B------:R-:W-:Y:S06]  /*3050*/  BAR.ARV 0x6, 0xa0 ;  /* 0x0182800000007b1d */ /* 0x000fec0000002000 */
[----:B------:R-:W4:Y:S01]  /*3060*/  LDCU UR7, c[0x0][0x38c] ;  /* 0x00007180ff0777ac */ /* 0x000f220008000800 */
[----:B------:R-:W-:Y:S01]  /*3070*/  IMAD.MOV.U32 R11, RZ, RZ, 0x1 ;  /* 0x00000001ff0b7424 */ /* 0x000fe200078e00ff */
[----:B------:R-:W-:Y:S01]  /*3080*/  CS2R R8, SRZ ;  /* 0x0000000000087805 */ /* 0x000fe2000001ff00 */
[----:B------:R-:W-:Y:S01]  /*3090*/  IMAD.MOV.U32 R10, RZ, RZ, RZ ;  /* 0x000000ffff0a7224 */ /* 0x000fe200078e00ff */
[----:B------:R-:W3:Y:S01]  /*30a0*/  LDCU UR6, c[0x0][0x38c] ;  /* 0x00007180ff0677ac */ /* 0x000ee20008000800 */
[----:B------:R-:W-:Y:S01]  /*30b0*/  UMOV UR15, URZ ;  /* 0x000000ff000f7c82 */ /* 0x000fe20008000000 */
[----:B------:R-:W-:Y:S01]  /*30c0*/  UMOV UR14, URZ ;  /* 0x000000ff000e7c82 */ /* 0x000fe20008000000 */
[----:B--2---:R-:W-:Y:S01]  /*30d0*/  ULEA UR5, UR5, UR4, 0x18 ;  /* 0x0000000405057291 */ /* 0x004fe2000f8ec0ff */
[----:B------:R-:W-:Y:S01]  /*30e0*/  UMOV UR24, 0x0 ;  /* 0x0000000000187882 */ /* 0x000fe20000000000 */
[----:B------:R-:W-:-:S02]  /*30f0*/  UMOV UR25, 0x8208910 ;  /* 0x0820891000197882 */ /* 0x000fc40000000000 */
[----:B------:R-:W-:Y:S02]  /*3100*/  UIADD3 UR10, UPT, UPT, UR5, 0x8400, URZ ;  /* 0x00008400050a7890 */ /* 0x000fe4000fffe0ff */
[----:B------:R-:W-:Y:S02]  /*3110*/  UIADD3 UR11, UPT, UPT, UR5, 0x20400, URZ ;  /* 0x00020400050b7890 */ /* 0x000fe4000fffe0ff */
[----:B----4-:R-:W-:Y:S01]  /*3120*/  UIADD3 UR7, UPT, UPT, UR7, 0x1f, URZ ;  /* 0x0000001f07077890 */ /* 0x010fe2000fffe0ff */
[----:B-1----:R-:W1:Y:S01]  /*3130*/  LDS R0, [UR5+0x160] ;  /* 0x00016005ff007984 */ /* 0x002e620008000800 */
[----:B------:R-:W-:Y:S02]  /*3140*/  USHF.R.U32.HI UR10, URZ, 0x4, UR10 ;  /* 0x00000004ff0a7899 */ /* 0x000fe4000801160a */
[----:B------:R-:W-:Y:S02]  /*3150*/  USHF.R.S32.HI UR4, URZ, 0x1f, UR7 ;  /* 0x0000001fff047899 */ /* 0x000fe40008011407 */
[----:B------:R-:W-:-:S02]  /*3160*/  USHF.R.U32.HI UR11, URZ, 0x4, UR11 ;  /* 0x00000004ff0b7899 */ /* 0x000fc4000801160b */
[----:B------:R-:W-:Y:S02]  /*3170*/  ULEA.HI UR4, UR4, UR7, URZ, 0x5 ;  /* 0x0000000704047291 */ /* 0x000fe4000f8f28ff */
[----:B------:R-:W-:Y:S02]  /*3180*/  ULOP3.LUT UR10, UR10, 0x3fff, URZ, 0xc0, !UPT ;  /* 0x00003fff0a0a7892 */ /* 0x000fe4000f8ec0ff */
[----:B------:R-:W-:Y:S02]  /*3190*/  USHF.R.S32.HI UR4, URZ, 0x5, UR4 ;  /* 0x00000005ff047899 */ /* 0x000fe40008011404 */
[----:B------:R-:W-:Y:S02]  /*31a0*/  ULOP3.LUT UR11, UR11, 0x3fff, URZ, 0xc0, !UPT ;  /* 0x00003fff0b0b7892 */ /* 0x000fe4000f8ec0ff */
[----:B------:R-:W-:Y:S01]  /*31b0*/  UISETP.LT.AND UP0, UPT, UR4, 0x1, UPT ;  /* 0x000000010400788c */ /* 0x000fe2000bf01270 */
[----:B------:R-:W-:Y:S01]  /*31c0*/  UMOV UR22, 0x0 ;  /* 0x0000000000167882 */ /* 0x000fe20000000000 */
[----:B------:R-:W-:-:S02]  /*31d0*/  UMOV UR23, 0x8208910 ;  /* 0x0820891000177882 */ /* 0x000fc40000000000 */
[----:B------:R-:W-:Y:S02]  /*31e0*/  USEL UR9, UR4, 0x1, !UP0 ;  /* 0x0000000104097887 */ /* 0x000fe4000c000000 */
[----:B------:R-:W-:Y:S02]  /*31f0*/  ULOP3.LUT UR10, UR10, 0x1000000, URZ, 0xfc, !UPT ;  /* 0x010000000a0a7892 */ /* 0x000fe4000f8efcff */
[----:B------:R-:W-:Y:S02]  /*3200*/  ULOP3.LUT UR11, UR11, 0x10000, URZ, 0xfc, !UPT ;  /* 0x000100000b0b7892 */ /* 0x000fe4000f8efcff */
[----:B------:R-:W-:Y:S02]  /*3210*/  UIADD3 UR9, UPT, UPT, -UR9, URZ, URZ ;  /* 0x000000ff09097290 */ /* 0x000fe4000fffe1ff */
[----:B---3--:R-:W-:Y:S01]  /*3220*/  UISETP.GE.AND UP3, UPT, UR6, 0x1, UPT ;  /* 0x000000010600788c */ /* 0x008fe2000bf66270 */
[----:B------:R-:W-:Y:S01]  /*3230*/  UMOV UR20, 0x0 ;  /* 0x0000000000147882 */ /* 0x000fe20000000000 */
[----:B------:R-:W-:Y:S01]  /*3240*/  UMOV UR21, 0x8208910 ;  /* 0x0820891000157882 */ /* 0x000fe20000000000 */
[----:B------:R-:W-:Y:S01]  /*3250*/  UMOV UR18, 0x0 ;  /* 0x0000000000127882 */ /* 0x000fe20000000000 */
[----:B------:R-:W-:Y:S01]  /*3260*/  UMOV UR19, 0x8208910 ;  /* 0x0820891000137882 */ /* 0x000fe20000000000 */
[----:B-1----:R-:W-:-:S15]  /*3270*/  R2UR UR16, R0 ;  /* 0x00000000001072ca */ /* 0x002fde00000e0000 */
.L_x_61:
[----:B------:R-:W-:Y:S02]  /*3280*/  LEA R0, R10, UR5, 0x3 ;  /* 0x000000050a007c11 */ /* 0x000fe4000f8e18ff */
[----:B------:R-:W-:Y:S02]  /*3290*/  SHF.L.U32 R2, R9, 0x1f, RZ ;  /* 0x0000001f09027819 */ /* 0x000fe400000006ff */
[----:B------:R-:W-:Y:S01]  /*32a0*/  PLOP3.LUT P0, PT, PT, PT, UP3, 0x80, 0x8 ;  /* 0x000000000008781c */ /* 0x000fe20003f0f038 */
[----:B------:R-:W-:Y:S01]  /*32b0*/  VIADD R3, R0, 0xc0 ;  /* 0x000000c000037836 */ /* 0x000fe20000000000 */
[----:B-1----:R-:W1:Y:S02]  /*32c0*/  SYNCS.PHASECHK.TRANS64.TRYWAIT P1, [R0+URZ+0xb0], R2 ;  /* 0x0000b002000075a7 */ /* 0x002e6400080211ff */
[----:B-1-3--:R-:W-:Y:S09]  /*32d0*/  @!P1 BRA `(.L_x_55) ;  /* 0x0000007000809947 */ /* 0x00aff20003800000 */
.L_x_188:
[----:B------:R-:W-:Y:S01]  /*32e0*/  LEA R4, R10, UR5, 0x4 ;  /* 0x000000050a047c11 */ /* 0x000fe2000f8e20ff */
[----:B------:R-:W-:Y:S01]  /*32f0*/  @UP3 ULEA UR6, UR14, UR5, 0x3 ;  /* 0x000000050e063291 */ /* 0x000fe2000f8e18ff */
[----:B------:R-:W-:Y:S01]  /*3300*/  PLOP3.LUT P2, PT, PT, PT, PT, 0x80, 0x8 ;  /* 0x000000000008781c */ /* 0x000fe20003f4f070 */
[----:B------:R-:W-:Y:S01]  /*3310*/  ULEA UR7, UR15, UR5, 0x3 ;  /* 0x000000050f077291 */ /* 0x000fe2000f8e18ff */
[----:B------:R-:W-:Y:S01]  /*3320*/  PRMT R3, RZ, 0x654, R3 ;  /* 0x00000654ff037816 */ /* 0x000fe20000000003 */
[----:B------:R-:W-:Y:S01]  /*3330*/  ULEA UR8, UR15, UR16, 0x7 ;  /* 0x000000100f087291 */ /* 0x000fe2000f8e38ff */
[----:B------:R-:W2:Y:S01]  /*3340*/  LDS.128 R4, [R4+0x140] ;  /* 0x0001400004047984 */ /* 0x000ea20000000c00 */
[----:B-1----:R-:W-:Y:S02]  /*3350*/  @P0 SHF.L.U32 R2, R8, 0x1f, RZ ;  /* 0x0000001f08020819 */ /* 0x002fe400000006ff */
[----:B------:R-:W-:Y:S01]  /*3360*/  SHF.L.U32 R0, R11, 0x1f, RZ ;  /* 0x0000001f0b007819 */ /* 0x000fe200000006ff */
[----:B------:R-:W-:Y:S01]  /*3370*/  @!PT LDS RZ, [RZ] ;  /* 0x00000000fffff984 */ /* 0x000fe20000000800 */
[----:B------:R-:W-:Y:S01]  /*3380*/  @!PT LDS RZ, [RZ] ;  /* 0x00000000fffff984 */ /* 0x000fe20000000800 */
[----:B------:R-:W-:Y:S01]  /*3390*/  @!PT LDS RZ, [RZ] ;  /* 0x00000000fffff984 */ /* 0x000fe20000000800 */
[----:B------:R-:W-:Y:S01]  /*33a0*/  @!PT LDS RZ, [RZ] ;  /* 0x00000000fffff984 */ /* 0x000fe20000000800 */
[----:B------:R1:W-:Y:S06]  /*33b0*/  MEMBAR.ALL.CTA ;  /* 0x0000000000007992 */ /* 0x0003ec0000008000 */
[----:B-1----:R-:W1:Y:S02]  /*33c0*/  FENCE.VIEW.ASYNC.S ;  /* 0x00000000000073c6 */ /* 0x002e640000000000 */
[----:B-1----:R1:W-:Y:S01]  /*33d0*/  SYNCS.ARRIVE.TRANS64.RED.A1T0 RZ, [R3+URZ], RZ ;  /* 0x000000ff03ff79a7 */ /* 0x0023e200081004ff */
[----:B------:R1:W3:Y:S01]  /*33e0*/  @P0 SYNCS.PHASECHK.TRANS64.TRYWAIT P2, [UR6], R2 ;  /* 0x00000002ff0005a7 */ /* 0x0002e20008041106 */
[----:B--2---:R-:W-:Y:S01]  /*33f0*/  LOP3.LUT P1, RZ, R6, 0x1, RZ, 0xc0, !PT ;  /* 0x0000000106ff7812 */ /* 0x004fe2000782c0ff */
[----:B------:R-:W2:Y:S02]  /*3400*/  SYNCS.PHASECHK.TRANS64.TRYWAIT P0, [UR7+0xf0], R0 ;  /* 0x0000f000ff0075a7 */ /* 0x000ea40008001107 */
[----:B-123--:R-:W-:Y:S10]  /*3410*/  @!P0 BRA `(.L_x_56) ;  /* 0x0000007000448947 */ /* 0x00eff40003800000 */
.L_x_190:
[----:B------:R-:W-:Y:S01]  /*3420*/  IADD3 R10, PT, PT, R10, 0x1, RZ ;  /* 0x000000010a0a7810 */ /* 0x000fe20007ffe0ff */
[----:B------:R-:W-:Y:S06]  /*3430*/  BRA.U !UP3, `(.L_x_57) ;  /* 0x000000010bc07547 */ /* 0x000fec000b800000 */
[----:B------:R-:W-:Y:S01]  /*3440*/  UPLOP3.LUT UP4, UPT, UPT, UPT, UPT, 0x40, 0x4 ;  /* 0x000000000004789c */ /* 0x000fe20003f8e870 */
[----:B------:R-:W-:Y:S01]  /*3450*/  UMOV UR13, UR9 ;  /* 0x00000009000d7c82 */ /* 0x000fe20008000000 */
[----:B------:R-:W-:Y:S01]  /*3460*/  UMOV UR12, UR4 ;  /* 0x00000004000c7c82 */ /* 0x000fe20008000000 */
[----:B------:R-:W-:-:S08]  /*3470*/  UMOV UR17, UR14 ;  /* 0x0000000e00117c82 */ /* 0x000fd00008000000 */
.L_x_60:
[----:B------:R-:W-:Y:S02]  /*3480*/  UIADD3 UR13, UPT, UPT, UR13, 0x1, URZ ;  /* 0x000000010d0d7890 */ /* 0x000fe4000fffe0ff */
[----:B--2---:R-:W-:Y:S02]  /*3490*/  ULEA UR6, UR17, UR5, 0x3 ;  /* 0x0000000511067291 */ /* 0x004fe4000f8e18ff */
[----:B------:R-:W-:Y:S01]  /*34a0*/  UISETP.NE.AND UP0, UPT, UR13, URZ, UPT ;  /* 0x000000ff0d00728c */ /* 0x000fe2000bf05270 */
[----:B---3--:R-:W-:Y:S10]  /*34b0*/  @P2 BRA `(.L_x_58) ;  /* 0x00000000000c2947 */ /* 0x008ff40003800000 */
[----:B-1----:R-:W-:Y:S04]  /*34c0*/  SHF.L.U32 R2, R8, 0x1f, RZ ;  /* 0x0000001f08027819 */ /* 0x002fe800000006ff */
[----:B------:R-:W1:Y:S02]  /*34d0*/  SYNCS.PHASECHK.TRANS64.TRYWAIT P0, [UR6], R2 ;  /* 0x00000002ff0075a7 */ /* 0x000e640008001106 */
[----:B-1----:R-:W-:Y:S05]  /*34e0*/  @!P0 BRA `(.L_x_59) ;  /* 0x0000007000288947 */ /* 0x002fea0003800000 */
.L_x_58:
[----:B------:R-:W-:Y:S01]  /*34f0*/  UISETP.NE.AND UP1, UPT, UR12, 0x1, UPT ;  /* 0x000000010c00788c */ /* 0x000fe2000bf25270 */
[----:B------:R-:W-:Y:S01]  /*3500*/  PLOP3.LUT P2, PT, PT, PT, PT, 0x80, 0x8 ;  /* 0x000000000008781c */ /* 0x000fe20003f4f070 */
[----:B------:R-:W-:Y:S02]  /*3510*/  UIADD3 UR14, UPT, UPT, UR17, 0x1, URZ ;  /* 0x00000001110e7890 */ /* 0x000fe4000fffe0ff */
[----:B------:R-:W-:Y:S02]  /*3520*/  ULEA UR28, UR17, UR11, 0xa ;  /* 0x0000000b111c7291 */ /* 0x000fe4000f8e50ff */
[----:B------:R-:W-:Y:S01]  /*3530*/  UISETP.NE.AND UP2, UPT, UR14, 0x6, UPT ;  /* 0x000000060e00788c */ /* 0x000fe2000bf45270 */
[----:B------:R-:W-:Y:S01]  /*3540*/  PLOP3.LUT P0, PT, PT, PT, UP1, 0x80, 0x8 ;  /* 0x000000000008781c */ /* 0x000fe20003f0f018 */
[----:B------:R-:W-:Y:S02]  /*3550*/  UIADD3 UR40, UPT, UPT, UR28, 0x2, URZ ;  /* 0x000000021c287890 */ /* 0x000fe4000fffe0ff */
[----:B------:R-:W-:Y:S02]  /*3560*/  USEL UR27, URZ, 0x1, UP2 ;  /* 0x00000001ff1b7887 */ /* 0x000fe40009000000 */
[----:B------:R-:W-:Y:S02]  /*3570*/  USEL UR14, UR14, URZ, UP2 ;  /* 0x000000ff0e0e7287 */ /* 0x000fe40009000000 */
[----:B------:R-:W-:Y:S02]  /*3580*/  UIADD3 UR36, UPT, UPT, UR28, 0x4, URZ ;  /* 0x000000041c247890 */ /* 0x000fe4000fffe0ff */
[----:B------:R-:W-:Y:S01]  /*3590*/  @UP1 ULEA UR26, UR14, UR5, 0x3 ;  /* 0x000000050e1a1291 */ /* 0x000fe2000f8e18ff */
[----:B------:R-:W-:Y:S01]  /*35a0*/  LOP3.LUT R8, R8, UR27, RZ, 0x3c, !PT ;  /* 0x0000001b08087c12 */ /* 0x000fe2000f8e3cff */
[----:B------:R-:W-:Y:S02]  /*35b0*/  UIADD3 UR32, UPT, UPT, UR28, 0x6, URZ ;  /* 0x000000061c207890 */ /* 0x000fe4000fffe0ff */
[----:B------:R-:W-:Y:S01]  /*35c0*/  UIADD3 UR6, UPT, UPT, UR6, 0x30, URZ ;  /* 0x0000003006067890 */ /* 0x000fe2000fffe0ff */
[----:B-1----:R-:W-:Y:S01]  /*35d0*/  @P0 SHF.L.U32 R0, R8, 0x1f, RZ ;  /* 0x0000001f08000819 */ /* 0x002fe200000006ff */
[----:B------:R-:W-:Y:S01]  /*35e0*/  UIADD3 UR12, UPT, UPT, UR12, -0x1, URZ ;  /* 0xffffffff0c0c7890 */ /* 0x000fe2000fffe0ff */
[----:B------:R-:W-:Y:S02]  /*35f0*/  UMOV UR29, 0x40004040 ;  /* 0x40004040001d7882 */ /* 0x000fe40000000000 */
[----:B------:R2:W3:Y:S01]  /*3600*/  @P0 SYNCS.PHASECHK.TRANS64.TRYWAIT P2, [UR26], R0 ;  /* 0x00000000ff0005a7 */ /* 0x0004e2000804111a */
[----:B------:R-:W-:Y:S01]  /*3610*/  ULEA UR26, UR17, UR10, 0xa ;  /* 0x0000000a111a7291 */ /* 0x000fe2000f8e50ff */
[----:B------:R-:W-:Y:S01]  /*3620*/  UMOV UR27, 0x20004020 ;  /* 0x20004020001b7882 */ /* 0x000fe20000000000 */
[----:B------:R-:W-:Y:S02]  /*3630*/  UMOV UR41, 0x40004040 ;  /* 0x4000404000297882 */ /* 0x000fe40000000000 */
[----:B------:R-:W-:Y:S02]  /*3640*/  UIADD3 UR38, UPT, UPT, UR26, 0x40, URZ ;  /* 0x000000401a267890 */ /* 0x000fe4000fffe0ff */
[----:B------:R-:W-:Y:S02]  /*3650*/  UIADD3 UR34, UPT, UPT, UR26, 0x80, URZ ;  /* 0x000000801a227890 */ /* 0x000fe4000fffe0ff */
[----:B------:R-:W-:Y:S01]  /*3660*/  UIADD3 UR30, UPT, UPT, UR26, 0xc0, URZ ;  /* 0x000000c01a1e7890 */ /* 0x000fe2000fffe0ff */
[----:B------:R2:W-:Y:S01]  /*3670*/  UTCHMMA gdesc[UR26], gdesc[UR28], tmem[UR8], tmem[UR24], idesc[UR25], UP4 ;  /* 0x00ff181c1a0075ea */ /* 0x0005e2000a000008 */
[----:B------:R-:W-:Y:S01]  /*3680*/  UPLOP3.LUT UP4, UPT, UPT, UPT, UPT, 0x80, 0x8 ;  /* 0x000000000008789c */ /* 0x000fe20003f8f070 */
[----:B------:R-:W-:Y:S01]  /*3690*/  UMOV UR39, 0x20004020 ;  /* 0x2000402000277882 */ /* 0x000fe20000000000 */
[----:B------:R-:W-:Y:S01]  /*36a0*/  UMOV UR37, 0x40004040 ;  /* 0x4000404000257882 */ /* 0x000fe20000000000 */
[----:B------:R2:W-:Y:S01]  /*36b0*/  UTCHMMA gdesc[UR38], gdesc[UR40], tmem[UR8], tmem[UR22], idesc[UR23], UPT ;  /* 0x00ff1628260075ea */ /* 0x0005e2000b800008 */
[----:B------:R-:W-:Y:S01]  /*36c0*/  UMOV UR35, 0x20004020 ;  /* 0x2000402000237882 */ /* 0x000fe20000000000 */
[----:B------:R-:W-:Y:S01]  /*36d0*/  UMOV UR33, 0x40004040 ;  /* 0x4000404000217882 */ /* 0x000fe20000000000 */
[----:B------:R-:W-:Y:S01]  /*36e0*/  UMOV UR31, 0x20004020 ;  /* 0x20004020001f7882 */ /* 0x000fe20000000000 */
[----:B------:R2:W-:Y:S01]  /*36f0*/  UTCHMMA gdesc[UR34], gdesc[UR36], tmem[UR8], tmem[UR20], idesc[UR21], UPT ;  /* 0x00ff1424220075ea */ /* 0x0005e2000b800008 */
[----:B------:R2:W-:Y:S01]  /*3700*/  UTCHMMA gdesc[UR30], gdesc[UR32], tmem[UR8], tmem[UR18], idesc[UR19], UPT ;  /* 0x00ff12201e0075ea */ /* 0x0005e2000b800008 */
[----:B------:R2:W-:Y:S01]  /*3710*/  UTCBAR [UR6], URZ ;  /* 0x000000ff060073e9 */ /* 0x0005e200080000ff */
[----:B------:R-:W-:Y:S01]  /*3720*/  UMOV UR17, UR14 ;  /* 0x0000000e00117c82 */ /* 0x000fe20008000000 */
[----:B------:R-:W-:Y:S05]  /*3730*/  BRA.U UP0, `(.L_x_60) ;  /* 0xfffffffd00507547 */ /* 0x000fea000b83ffff */
.L_x_57:
[----:B------:R-:W-:Y:S01]  /*3740*/  UIADD3 UR15, UPT, UPT, UR15, 0x1, URZ ;  /* 0x000000010f0f7890 */ /* 0x000fe2000fffe0ff */
[C---:B------:R-:W-:Y:S01]  /*3750*/  ISETP.NE.AND P0, PT, R10.reuse, 0x2, PT ;  /* 0x000000020a00780c */ /* 0x040fe20003f05270 */
[----:B------:R-:W-:Y:S02]  /*3760*/  UIADD3 UR7, UPT, UPT, UR7, 0xd0, URZ ;  /* 0x000000d007077890 */ /* 0x000fe4000fffe0ff */
[----:B------:R-:W-:Y:S01]  /*3770*/  UISETP.NE.AND UP0, UPT, UR15, 0x4, UPT ;  /* 0x000000040f00788c */ /* 0x000fe2000bf05270 */
[----:B-12---:R-:W-:Y:S02]  /*3780*/  SEL R0, RZ, 0x1, P0 ;  /* 0x00000001ff007807 */ /* 0x006fe40000000000 */
[----:B------:R-:W-:Y:S01]  /*3790*/  SEL R10, R10, RZ, P0 ;  /* 0x000000ff0a0a7207 */ /* 0x000fe20000000000 */
[----:B------:R-:W-:Y:S01]  /*37a0*/  USEL UR6, URZ, 0x1, UP0 ;  /* 0x00000001ff067887 */ /* 0x000fe20008000000 */
[----:B------:R-:W-:Y:S01]  /*37b0*/  LOP3.LUT R9, R9, R0, RZ, 0x3c, !PT ;  /* 0x0000000009097212 */ /* 0x000fe200078e3cff */
[----:B------:R-:W-:Y:S01]  /*37c0*/  USEL UR15, UR15, URZ, UP0 ;  /* 0x000000ff0f0f7287 */ /* 0x000fe20008000000 */
[----:B------:R1:W-:Y:S03]  /*37d0*/  UTCBAR [UR7], URZ ;  /* 0x000000ff070073e9 */ /* 0x0003e600080000ff */
[----:B------:R-:W-:Y:S01]  /*37e0*/  LOP3.LUT R11, R11, UR6, RZ, 0x3c, !PT ;  /* 0x000000060b0b7c12 */ /* 0x000fe2000f8e3cff */
[----:B------:R-:W-:Y:S07]  /*37f0*/  @P1 BRA `(.L_x_61) ;  /* 0xfffffff800a01947 */ /* 0x000fee000383ffff */
[----:B------:R-:W2:Y:S01]  /*3800*/  S2UR UR4, SR_CgaCtaId ;  /* 0x00000000000479c3 */ /* 0x000ea20000008800 */
[----:B------:R-:W-:Y:S01]  /*3810*/  ELECT P0, URZ, PT ;  /* 0x0000000000ff782f */ /* 0x000fe20003800000 */
[----:B------:R-:W-:Y:S01]  /*3820*/  IMAD.MOV.U32 R0, RZ, RZ, 0x1 ;  /* 0x00000001ff007424 */ /* 0x000fe200078e00ff */
[----:B------:R-:W-:Y:S01]  /*3830*/  UIADD3 UR5, UPT, UPT, UR5, 0xf0, URZ ;  /* 0x000000f005057890 */ /* 0x000fe2000fffe0ff */
[----:B------:R-:W-:Y:S01]  /*3840*/  SHF.L.U32 R2, R11, 0x1f, RZ ;  /* 0x0000001f0b027819 */ /* 0x000fe200000006ff */
[----:B------:R-:W-:-:S03]  /*3850*/  UMOV UR6, 0x40 ;  /* 0x0000004000067882 */ /* 0x000fc60000000000 */
[----:B------:R-:W-:Y:S01]  /*3860*/  UVIRTCOUNT.DEALLOC.SMPOOL 0x80 ;  /* 0x000000800000784c */ /* 0x000fe20000000000 */
[----:B--2---:R-:W-:Y:S02]  /*3870*/  ULEA UR4, UR4, UR6, 0x18 ;  /* 0x0000000604047291 */ /* 0x004fe4000f8ec0ff */
[----:B------:R-:W-:-:S07]  /*3880*/  ULEA UR6, UR15, UR5, 0x3 ;  /* 0x000000050f067291 */ /* 0x000fce000f8e18ff */
[----:B------:R2:W-:Y:S02]  /*3890*/  @P0 STS.U8 [UR4+0x1c], R0 ;  /* 0x00001c00ff000988 */ /* 0x0005e40008000004 */
[----:B------:R-:W4:Y:S02]  /*38a0*/  SYNCS.PHASECHK.TRANS64.TRYWAIT P0, [UR6], R2 ;  /* 0x00000002ff0075a7 */ /* 0x000f240008001106 */
[----:B--2-4-:R-:W-:Y:S05]  /*38b0*/  @!P0 BRA `(.L_x_62) ;  /* 0x0000006c004c8947 */ /* 0x014fea0003800000 */
.L_x_193:
[----:B-1----:R-:W-:-:S04]  /*38c0*/  UIADD3 UR7, UPT, UPT, UR15, 0x1, URZ ;  /* 0x000000010f077890 */ /* 0x002fc8000fffe0ff */
[----:B------:R-:W-:-:S04]  /*38d0*/  UISETP.NE.AND UP0, UPT, UR7, 0x4, UPT ;  /* 0x000000040700788c */ /* 0x000fc8000bf05270 */
[----:B------:R-:W-:Y:S02]  /*38e0*/  USEL UR8, URZ, 0x1, UP0 ;  /* 0x00000001ff087887 */ /* 0x000fe40008000000 */
[----:B------:R-:W-:-:S04]  /*38f0*/  USEL UR7, UR7, URZ, UP0 ;  /* 0x000000ff07077287 */ /* 0x000fc80008000000 */
[----:B------:R-:W-:Y:S01]  /*3900*/  ULEA UR6, UR7, UR5, 0x3 ;  /* 0x0000000507067291 */ /* 0x000fe2000f8e18ff */
[----:B--2---:R-:W-:-:S04]  /*3910*/  LOP3.LUT R2, R11, UR8, RZ, 0x3c, !PT ;  /* 0x000000080b027c12 */ /* 0x004fc8000f8e3cff */
[----:B------:R-:W-:-:S04]  /*3920*/  SHF.L.U32 R3, R2, 0x1f, RZ ;  /* 0x0000001f02037819 */ /* 0x000fc800000006ff */
[----:B------:R-:W1:Y:S02]  /*3930*/  SYNCS.PHASECHK.TRANS64.TRYWAIT P0, [UR6], R3 ;  /* 0x00000003ff0075a7 */ /* 0x000e640008001106 */
[----:B-1----:R-:W-:Y:S05]  /*3940*/  @!P0 BRA `(.L_x_63) ;  /* 0x0000006c00408947 */ /* 0x002fea0003800000 */
.L_x_195:
        /* <DEDUP_REMOVED lines=9> */
.L_x_197:
[----:B------:R-:W-:-:S04]  /*39e0*/  UIADD3 UR7, UPT, UPT, UR7, 0x1, URZ ;  /* 0x0000000107077890 */ /* 0x000fc8000fffe0ff */
[----:B------:R-:W-:-:S04]  /*39f0*/  UISETP.NE.AND UP0, UPT, UR7, 0x4, UPT ;  /* 0x000000040700788c */ /* 0x000fc8000bf05270 */
[----:B------:R-:W-:Y:S02]  /*3a00*/  USEL UR6, URZ, 0x1, UP0 ;  /* 0x00000001ff067887 */ /* 0x000fe40008000000 */
[----:B------:R-:W-:-:S04]  /*3a10*/  USEL UR7, UR7, URZ, UP0 ;  /* 0x000000ff07077287 */ /* 0x000fc80008000000 */
[----:B------:R-:W-:Y:S01]  /*3a20*/  ULEA UR7, UR7, UR5, 0x3 ;  /* 0x0000000507077291 */ /* 0x000fe2000f8e18ff */
[----:B------:R-:W-:-:S04]  /*3a30*/  LOP3.LUT R2, R2, UR6, RZ, 0x3c, !PT ;  /* 0x0000000602027c12 */ /* 0x000fc8000f8e3cff */
[----:B------:R-:W-:-:S04]  /*3a40*/  SHF.L.U32 R2, R2, 0x1f, RZ ;  /* 0x0000001f02027819 */ /* 0x000fc800000006ff */
[----:B------:R-:W2:Y:S02]  /*3a50*/  SYNCS.PHASECHK.TRANS64.TRYWAIT P0, [UR7], R2 ;  /* 0x00000002ff0075a7 */ /* 0x000ea40008001107 */
[----:B--2---:R-:W-:Y:S05]  /*3a60*/  @!P0 BRA `(.L_x_65) ;  /* 0x0000006c00288947 */ /* 0x004fea0003800000 */
.L_x_199:
[----:B------:R-:W-:Y:S01]  /*3a70*/  NOP ;  /* 0x0000000000007918 */ /* 0x000fe20000000000 */
[----:B-1----:R-:W1:Y:S01]  /*3a80*/  LDS R0, [UR4+0x14] ;  /* 0x00001404ff007984 */ /* 0x002e620008000800 */
[----:B------:R-:W-:Y:S01]  /*3a90*/  ULOP3.LUT UR6, UR16, 0xffff, URZ, 0xc0, !UPT ;  /* 0x0000ffff10067892 */ /* 0x000fe2000f8ec0ff */
[----:B------:R-:W-:Y:S01]  /*3aa0*/  UMOV UR8, 0xffff ;  /* 0x0000ffff00087882 */ /* 0x000fe20000000000 */
[----:B------:R-:W-:Y:S02]  /*3ab0*/  UMOV UR5, 0x1 ;  /* 0x0000000100057882 */ /* 0x000fe40000000000 */
[----:B------:R-:W-:-:S04]  /*3ac0*/  USHF.R.U32.HI UR6, URZ, 0x5, UR6 ;  /* 0x00000005ff067899 */ /* 0x000fc80008011606 */
[----:B------:R-:W-:Y:S02]  /*3ad0*/  USHF.L.U32 UR8, UR8, UR6, URZ ;  /* 0x0000000608087299 */ /* 0x000fe400080006ff */
[----:B------:R-:W-:-:S04]  /*3ae0*/  USHF.L.U32 UR5, UR5, UR6, URZ ;  /* 0x0000000605057299 */ /* 0x000fc800080006ff */
[----:B-1----:R-:W-:-:S04]  /*3af0*/  LOP3.LUT R0, R0, UR8, RZ, 0xc0, !PT ;  /* 0x0000000800007c12 */ /* 0x002fc8000f8ec0ff */
[----:B------:R-:W-:-:S13]  /*3b00*/  ISETP.NE.AND P0, PT, R0, UR8, PT ;  /* 0x0000000800007c0c */ /* 0x000fda000bf05270 */
[----:B------:R-:W-:Y:S05]  /*3b10*/  @P0 BRA `(.L_x_66) ;  /* 0x0000000000580947 */ /* 0x000fea0003800000 */
[----:B------:R-:W1:Y:S02]  /*3b20*/  LDS R0, [UR4+0x18] ;  /* 0x00001804ff007984 */ /* 0x000e640008000800 */
[----:B-1----:R-:W-:-:S04]  /*3b30*/  LOP3.LUT R0, R0, UR5, RZ, 0xc0, !PT ;  /* 0x0000000500007c12 */ /* 0x002fc8000f8ec0ff */
[----:B------:R-:W-:-:S13]  /*3b40*/  ISETP.NE.AND P0, PT, R0, UR5, PT ;  /* 0x0000000500007c0c */ /* 0x000fda000bf05270 */
[----:B------:R-:W-:Y:S05]  /*3b50*/  @P0 BRA `(.L_x_67) ;  /* 0x00000000003c0947 */ /* 0x000fea0003800000 */
[----:B------:R-:W1:Y:S01]  /*3b60*/  S2R R2, SR_LANEID ;  /* 0x0000000000027919 */ /* 0x000e620000000000 */
[----:B------:R-:W-:Y:S01]  /*3b70*/  ULOP3.LUT UR8, URZ, UR8, URZ, 0x33, !UPT ;  /* 0x00000008ff087292 */ /* 0x000fe2000f8e33ff */
[----:B------:R-:W-:Y:S02]  /*3b80*/  VOTEU.ANY UR7, UPT, PT ;  /* 0x0000000000077886 */ /* 0x000fe400038e0100 */
[----:B------:R-:W-:-:S03]  /*3b90*/  UFLO.U32 UR7, UR7 ;  /* 0x00000007000772bd */ /* 0x000fc600080e0000 */
[----:B------:R-:W-:-:S04]  /*3ba0*/  IMAD.U32 R0, RZ, RZ, UR8 ;  /* 0x00000008ff007e24 */ /* 0x000fc8000f8e00ff */
[----:B------:R2:W4:Y:S02]  /*3bb0*/  REDUX UR6, R0 ;  /* 0x00000000000673c4 */ /* 0x0005240000000000 */
[----:B------:R1:W-:Y:S02]  /*3bc0*/  UTCATOMSWS.AND URZ, UR8 ;  /* 0x0000000800ff79e3 */ /* 0x0003e40008000000 */
[----:B-1----:R-:W-:Y:S02]  /*3bd0*/  ISETP.EQ.U32.AND P0, PT, R2, UR7, PT ;  /* 0x0000000702007c0c */ /* 0x002fe4000bf02070 */
[----:B--2---:R-:W-:Y:S02]  /*3be0*/  LOP3.LUT R0, RZ, UR5, RZ, 0x33, !PT ;  /* 0x00000005ff007c12 */ /* 0x004fe4000f8e33ff */
[----:B----4-:R-:W-:Y:S02]  /*3bf0*/  MOV R2, UR6 ;  /* 0x0000000600027c02 */ /* 0x010fe40008000f00 */
[----:B------:R-:W1:Y:S07]  /*3c00*/  REDUX UR5, R0 ;  /* 0x00000000000573c4 */ /* 0x000e6e0000000000 */
[----:B------:R2:W-:Y:S01]  /*3c10*/  @P0 ATOMS.AND RZ, [UR4+0x14], R2 ;  /* 0x00001402ffff098c */ /* 0x0005e2000a800004 */
[----:B-1----:R-:W-:-:S05]  /*3c20*/  IMAD.U32 R0, RZ, RZ, UR5 ;  /* 0x00000005ff007e24 */ /* 0x002fca000f8e00ff */
[----:B------:R2:W-:Y:S01]  /*3c30*/  @P0 ATOMS.AND RZ, [UR4+0x18], R0 ;  /* 0x00001800ffff098c */ /* 0x0005e2000a800004 */
[----:B------:R-:W-:Y:S05]  /*3c40*/  BRA `(.L_x_68) ;  /* 0x0000000000147947 */ /* 0x000fea0003800000 */
.L_x_67:
[----:B------:R-:W-:Y:S02]  /*3c50*/  MOV R2, 0x3c70 ;  /* 0x00003c7000027802 */ /* 0x000fe40000000f00 */
[----:B---3-5:R-:W-:Y:S05]  /*3c60*/  CALL.REL.NOINC `($__internal_0_$__cuda_sm10x_tcgen05_guardrail_trap_col_being_dealloced_not_returned_by_alloc) ;  /* 0x0000007000c07944 */ /* 0x028fea0003c00000 */
[----:B------:R-:W-:Y:S05]  /*3c70*/  BRA `(.L_x_68) ;  /* 0x0000000000087947 */ /* 0x000fea0003800000 */
.L_x_66:
[----:B------:R-:W-:Y:S02]  /*3c80*/  MOV R2, 0x3ca0 ;  /* 0x00003ca000027802 */ /* 0x000fe40000000f00 */
[----:B---3-5:R-:W-:Y:S05]  /*3c90*/  CALL.REL.NOINC `($__internal_2_$__cuda_sm10x_tcgen05_guardrail_trap_unallocated_columns_being_dealloced) ;  /* 0x0000007000cc7944 */ /* 0x028fea0003c00000 */
.L_x_68:
[----:B------:R-:W-:Y:S01]  /*3ca0*/  NOP ;  /* 0x0000000000007918 */ /* 0x000fe20000000000 */
[----:B------:R-:W-:Y:S05]  /*3cb0*/  EXIT ;  /* 0x000000000000794d */ /* 0x000fea0003800000 */
.L_x_50:
[----:B------:R-:W-:-:S09]  /*3cc0*/  UISETP.NE.OR UP2, UPT, UR8, 0x3, !UP2 ;  /* 0x000000030800788c */ /* 0x000fd2000d745670 */
[----:B------:R-:W-:Y:S05]  /*3cd0*/  BRA.U UP2, `(.L_x_69) ;  /* 0x0000001502707547 */ /* 0x000fea000b800000 */
[----:B------:R-:W1:Y:S01]  /*3ce0*/  LDC R0, c[0x0][0xb30] ;  /* 0x0002cc00ff007b82 */ /* 0x000e620000000800 */
[----:B------:R-:W2:Y:S01]  /*3cf0*/  LDCU.64 UR8, c[0x0][0x888] ;  /* 0x00011100ff0877ac */ /* 0x000ea20008000a00 */
[----:B------:R-:W-:Y:S01]  /*3d00*/  CS2R R28, SRZ ;  /* 0x00000000001c7805 */ /* 0x000fe2000001ff00 */
[----:B------:R-:W-:Y:S01]  /*3d10*/  IMAD.MOV.U32 R25, RZ, RZ, 0x2000 ;  /* 0x00002000ff197424 */ /* 0x000fe200078e00ff */
[----:B------:R-:W4:Y:S04]  /*3d20*/  LDCU.64 UR4, c[0x0][0x890] ;  /* 0x00011200ff0477ac */ /* 0x000f280008000a00 */
[----:B------:R-:W3:Y:S01]  /*3d30*/  LDC R24, c[0x0][0x370] ;  /* 0x0000dc00ff187b82 */ /* 0x000ee20000000800 */
[----:B------:R-:W-:Y:S01]  /*3d40*/  UMOV UR7, 0x400 ;  /* 0x0000040000077882 */ /* 0x000fe20000000000 */
[----:B------:R-:W-:-:S02]  /*3d50*/  UPLOP3.LUT UP1, UPT, UPT, UPT, UPT, 0x40, 0x4 ;  /* 0x000000000004789c */ /* 0x000fc40003f2e870 */
[----:B------:R-:W-:-:S04]  /*3d60*/  ULEA UR7, UR37, UR7, 0x18 ;  /* 0x0000000725077291 */ /* 0x000fc8000f8ec0ff */
[----:B------:R-:W3:Y:S01]  /*3d70*/  LDC R3, c[0x0][0xb0c] ;  /* 0x0002c300ff037b82 */ /* 0x000ee20000000800 */
[----:B------:R-:W-:Y:S02]  /*3d80*/  UIADD3 UR41, UPT, UPT, UR7, 0x60, URZ ;  /* 0x0000006007297890 */ /* 0x000fe4000fffe0ff */
[----:B--2---:R-:W-:Y:S02]  /*3d90*/  UISETP.NE.U32.AND UP2, UPT, UR8, URZ, UPT ;  /* 0x000000ff0800728c */ /* 0x004fe4000bf45070 */
[----:B------:R-:W-:Y:S02]  /*3da0*/  UIADD3 UR33, UPT, UPT, UR7, 0x68, URZ ;  /* 0x0000006807217890 */ /* 0x000fe4000fffe0ff */
[----:B----4-:R-:W-:Y:S01]  /*3db0*/  UISETP.NE.U32.AND UP3, UPT, UR4, URZ, UPT ;  /* 0x000000ff0400728c */ /* 0x010fe2000bf65070 */
[----:B------:R-:W2:Y:S01]  /*3dc0*/  LDC R18, c[0x0][0xb20] ;  /* 0x0002c800ff127b82 */ /* 0x000ea20000000800 */
[----:B-1----:R-:W-:Y:S01]  /*3dd0*/  ISETP.NE.AND P1, PT, R0, 0x1, PT ;  /* 0x000000010000780c */ /* 0x002fe20003f25270 */
[----:B------:R-:W-:-:S02]  /*3de0*/  UISETP.NE.AND.EX UP2, UPT, UR9, URZ, UPT, UP2 ;  /* 0x000000ff0900728c */ /* 0x000fc4000bf45320 */
[----:B------:R-:W-:Y:S02]  /*3df0*/  UIADD3 UR25, UPT, UPT, UR7, 0x70, URZ ;  /* 0x0000007007197890 */ /* 0x000fe4000fffe0ff */
[----:B------:R-:W-:Y:S02]  /*3e00*/  UIADD3 UR17, UPT, UPT, UR7, 0x78, URZ ;  /* 0x0000007807117890 */ /* 0x000fe4000fffe0ff */
[----:B------:R-:W1:Y:S01]  /*3e10*/  LDC.64 R30, c[0x0][0x348] ;  /* 0x0000d200ff1e7b82 */ /* 0x000e620000000a00 */
[----:B------:R-:W-:-:S07]  /*3e20*/  UISETP.NE.AND.EX UP3, UPT, UR5, URZ, UPT, UP3 ;  /* 0x000000ff0500728c */ /* 0x000fce000bf65330 */
[----:B------:R-:W4:Y:S08]  /*3e30*/  LDC.64 R16, c[0x0][0xb10] ;  /* 0x0002c400ff107b82 */ /* 0x000f300000000a00 */
[----:B------:R-:W1:Y:S08]  /*3e40*/  LDC.64 R6, c[0x0][0xb18] ;  /* 0x0002c600ff067b82 */ /* 0x000e700000000a00 */
[----:B------:R-:W1:Y:S08]  /*3e50*/  LDC.64 R4, c[0x0][0xb28] ;  /* 0x0002ca00ff047b82 */ /* 0x000e700000000a00 */
[----:B--23--:R-:W1:Y:S02]  /*3e60*/  LDC R19, c[0x0][0x374] ;  /* 0x0000dd00ff137b82 */ /* 0x00ce640000000800 */
.L_x_84:
[C---:B------:R-:W-:Y:S02]  /*3e70*/  LEA R0, R29.reuse, UR7, 0x3 ;  /* 0x000000071d007c11 */ /* 0x040fe4000f8e18ff */
[----:B------:R-:W-:Y:S02]  /*3e80*/  SHF.L.U32 R2, R28, 0x1f, RZ ;  /* 0x0000001f1c027819 */ /* 0x000fe400000006ff */
[----:B------:R-:W-:Y:S02]  /*3e90*/  LEA R20, R29, UR7, 0x4 ;  /* 0x000000071d147c11 */ /* 0x000fe4000f8e20ff */
[----:B--2---:R-:W2:Y:S02]  /*3ea0*/  SYNCS.PHASECHK.TRANS64.TRYWAIT P0, [R0+URZ+0xb0], R2 ;  /* 0x0000b002000075a7 */ /* 0x004ea400080011ff */
[----:B--2---:R-:W-:Y:S05]  /*3eb0*/  @!P0 BRA `(.L_x_70) ;  /* 0x00000068002c8947 */ /* 0x004fea0003800000 */
.L_x_200:
[----:B------:R-:W-:Y:S01]  /*3ec0*/  ISETP.GE.AND P0, PT, R26, 0x1, PT ;  /* 0x000000011a00780c */ /* 0x000fe20003f06270 */
[----:B------:R-:W3:Y:S01]  /*3ed0*/  LDS.128 R20, [R20+0x140] ;  /* 0x0001400014147984 */ /* 0x000ee20000000c00 */
[----:B--2---:R-:W-:Y:S01]  /*3ee0*/  VIADD R0, R0, 0xc0 ;  /* 0x000000c000007836 */ /* 0x004fe20000000000 */
[----:B------:R-:W-:Y:S01]  /*3ef0*/  @!PT LDS RZ, [RZ] ;  /* 0x00000000fffff984 */ /* 0x000fe20000000800 */
[----:B------:R-:W-:Y:S01]  /*3f00*/  @!PT LDS RZ, [RZ] ;  /* 0x00000000fffff984 */ /* 0x000fe20000000800 */
[----:B------:R-:W-:Y:S01]  /*3f10*/  @!PT LDS RZ, [RZ] ;  /* 0x00000000fffff984 */ /* 0x000fe20000000800 */
[----:B------:R-:W-:Y:S01]  /*3f20*/  @!PT LDS RZ, [RZ] ;  /* 0x00000000fffff984 */ /* 0x000fe20000000800 */
[----:B------:R2:W-:Y:S06]  /*3f30*/  MEMBAR.ALL.CTA ;  /* 0x0000000000007992 */ /* 0x0005ec0000008000 */
[----:B--2---:R-:W2:Y:S01]  /*3f40*/  FENCE.VIEW.ASYNC.S ;  /* 0x00000000000073c6 */ /* 0x004ea20000000000 */
[----:B------:R-:W-:Y:S04]  /*3f50*/  PRMT R0, RZ, 0x654, R0 ;  /* 0x00000654ff007816 */ /* 0x000fe80000000000 */
[----:B--2---:R2:W-:Y:S01]  /*3f60*/  SYNCS.ARRIVE.TRANS64.RED.A1T0 RZ, [R0+URZ], RZ ;  /* 0x000000ff00ff79a7 */ /* 0x0045e200081004ff */
[----:B---3--:R-:W-:Y:S11]  /*3f70*/  LOP3.LUT P3, RZ, R22, 0x1, RZ, 0xc0, !PT ;  /* 0x0000000116ff7812 */ /* 0x008ff6000786c0ff */
[----:B------:R-:W-:Y:S02]  /*3f80*/  @!UPT UIADD3 URZ, UPT, UPT, URZ, URZ, URZ ;  /* 0x000000fffffff290 */ /* 0x000fe4000fffe0ff */
[----:B------:R-:W-:Y:S02]  /*3f90*/  @P3 MOV R11, R20 ;  /* 0x00000014000b3202 */ /* 0x000fe40000000f00 */
[----:B------:R-:W-:Y:S01]  /*3fa0*/  @P3 LOP3.LUT R10, R21, 0xffff, RZ, 0xc0, !PT ;  /* 0x0000ffff150a3812 */ /* 0x000fe200078ec0ff */
[----:B--2---:R-:W-:Y:S06]  /*3fb0*/  @!P0 BRA `(.L_x_71) ;  /* 0x0000000000a48947 */ /* 0x004fec0003800000 */
[-C--:B-1----:R-:W-:Y:S01]  /*3fc0*/  IMAD.HI.U32 R0, R19, R7.reuse, RZ ;  /* 0x0000000713007227 */ /* 0x082fe200078e00ff */
[----:B------:R-:W-:Y:S02]  /*3fd0*/  ISETP.NE.AND P0, PT, R6, 0x1, PT ;  /* 0x000000010600780c */ /* 0x000fe40003f05270 */
[----:B------:R-:W-:Y:S01]  /*3fe0*/  ISETP.NE.AND P2, PT, R26, 0x1, PT ;  /* 0x000000011a00780c */ /* 0x000fe20003f45270 */
[----:B----4-:R-:W-:Y:S01]  /*3ff0*/  IMAD.HI.U32 R9, R24, R16, RZ ;  /* 0x0000001018097227 */ /* 0x010fe200078e00ff */
[----:B------:R-:W-:Y:S02]  /*4000*/  SHF.R.U32.HI R0, RZ, R18, R0 ;  /* 0x00000012ff007219 */ /* 0x000fe40000011600 */
[----:B------:R-:W-:Y:S01]  /*4010*/  ISETP.NE.AND P4, PT, R3, 0x1, PT ;  /* 0x000000010300780c */ /* 0x000fe20003f85270 */
[----:B------:R-:W-:Y:S01]  /*4020*/  IMAD.HI.U32 R13, R10, R7, RZ ;  /* 0x000000070a0d7227 */ /* 0x000fe200078e00ff */
[----:B------:R-:W-:Y:S02]  /*4030*/  SHF.R.U32.HI R9, RZ, R17, R9 ;  /* 0x00000011ff097219 */ /* 0x000fe40000011609 */
[----:B------:R-:W-:Y:S01]  /*4040*/  SEL R0, R19, R0, !P0 ;  /* 0x0000000013007207 */ /* 0x000fe20004000000 */
[----:B------:R-:W-:Y:S01]  /*4050*/  IMAD.HI.U32 R12, R11, R16, RZ ;  /* 0x000000100b0c7227 */ /* 0x000fe200078e00ff */
[----:B------:R-:W-:Y:S03]  /*4060*/  SEL R9, R24, R9, !P4 ;  /* 0x0000000918097207 */ /* 0x000fe60006000000 */
[-C--:B------:R-:W-:Y:S01]  /*4070*/  IMAD.HI.U32 R8, R0, R4.reuse, RZ ;  /* 0x0000000400087227 */ /* 0x080fe200078e00ff */
[----:B------:R-:W-:Y:S03]  /*4080*/  SHF.R.U32.HI R12, RZ, R17, R12 ;  /* 0x00000011ff0c7219 */ /* 0x000fe6000001160c */
[----:B------:R-:W-:Y:S01]  /*4090*/  IMAD.HI.U32 R2, R9, R4, RZ ;  /* 0x0000000409027227 */ /* 0x000fe200078e00ff */
[-C--:B------:R-:W-:Y:S02]  /*40a0*/  @P2 SHF.R.U32.HI R0, RZ, R5.reuse, R8 ;  /* 0x00000005ff002219 */ /* 0x080fe40000011608 */
[----:B------:R-:W-:Y:S02]  /*40b0*/  SHF.R.U32.HI R8, RZ, R18, R13 ;  /* 0x00000012ff087219 */ /* 0x000fe4000001160d */
[----:B------:R-:W-:Y:S01]  /*40c0*/  @P2 SHF.R.U32.HI R9, RZ, R5, R2 ;  /* 0x00000005ff092219 */ /* 0x000fe20000011602 */
[----:B------:R-:W-:Y:S01]  /*40d0*/  IMAD R0, R26, R0, RZ ;  /* 0x000000001a007224 */ /* 0x000fe200078e02ff */
[----:B------:R-:W-:Y:S02]  /*40e0*/  SEL R8, R10, R8, !P0 ;  /* 0x000000080a087207 */ /* 0x000fe40004000000 */
[----:B------:R-:W-:Y:S01]  /*40f0*/  SEL R2, R11, R12, !P4 ;  /* 0x0000000c0b027207 */ /* 0x000fe20006000000 */
[----:B------:R-:W-:Y:S01]  /*4100*/  IMAD R12, R26, R9, RZ ;  /* 0x000000091a0c7224 */ /* 0x000fe200078e02ff */
[C---:B------:R-:W-:Y:S01]  /*4110*/  ISETP.GE.AND P0, PT, R8.reuse, R0, PT ;  /* 0x000000000800720c */ /* 0x040fe20003f06270 */
[----:B------:R-:W-:Y:S03]  /*4120*/  IMAD.HI.U32 R0, R8, R4, RZ ;  /* 0x0000000408007227 */ /* 0x000fe600078e00ff */
[----:B------:R-:W-:Y:S02]  /*4130*/  ISETP.GE.OR P0, PT, R2, R12, P0 ;  /* 0x0000000c0200720c */ /* 0x000fe40000706670 */
[-C--:B------:R-:W-:Y:S04]  /*4140*/  SHF.R.U32.HI R0, RZ, R5.reuse, R0 ;  /* 0x00000005ff007219 */ /* 0x080fe80000011600 */
[----:B------:R-:W-:Y:S05]  /*4150*/  SEL R13, R8, R0, !P2 ;  /* 0x00000000080d7207 */ /* 0x000fea0005000000 */
[----:B------:R-:W-:Y:S02]  /*4160*/  IMAD.MOV R12, RZ, RZ, -R13 ;  /* 0x000000ffff0c7224 */ /* 0x000fe400078e0a0d */
[----:B------:R-:W-:Y:S04]  /*4170*/  @!P0 IMAD.HI.U32 R0, R2, R4, RZ ;  /* 0x0000000402008227 */ /* 0x000fe800078e00ff */
[----:B------:R-:W-:Y:S01]  /*4180*/  IMAD R12, R26, R12, R8 ;  /* 0x0000000c1a0c7224 */ /* 0x000fe200078e0208 */
[----:B------:R-:W-:Y:S04]  /*4190*/  @!P0 SHF.R.U32.HI R0, RZ, R5, R0 ;  /* 0x00000005ff008219 */ /* 0x000fe80000011600 */
[----:B------:R-:W-:Y:S04]  /*41a0*/  @!P0 SEL R0, R2, R0, !P2 ;  /* 0x0000000002008207 */ /* 0x000fe80005000000 */
[----:B------:R-:W-:Y:S01]  /*41b0*/  @!P0 IADD3 R13, PT, PT, R13, -R0, RZ ;  /* 0x800000000d0d8210 */ /* 0x000fe20007ffe0ff */
[----:B------:R-:W-:Y:S01]  /*41c0*/  @!P0 IMAD R0, R9, R12, R0 ;  /* 0x0000000c09008224 */ /* 0x000fe200078e0200 */
[----:B------:R-:W-:Y:S01]  /*41d0*/  IADD3 R9, PT, PT, -R8, RZ, RZ ;  /* 0x000000ff08097210 */ /* 0x000fe20007ffe1ff */
[--C-:B------:R-:W-:Y:S02]  /*41e0*/  IMAD.MOV R12, RZ, RZ, -R2.reuse ;  /* 0x000000ffff0c7224 */ /* 0x100fe400078e0a02 */
[----:B------:R-:W-:Y:S02]  /*41f0*/  @!P0 IMAD R8, R13, R26, R2 ;  /* 0x0000001a0d088224 */ /* 0x000fe400078e0202 */
[----:B------:R-:W-:Y:S02]  /*4200*/  @!P0 IMAD.MOV.U32 R2, RZ, RZ, R0 ;  /* 0x000000ffff028224 */ /* 0x000fe400078e0000 */
[----:B------:R-:W-:Y:S02]  /*4210*/  IMAD R11, R3, R12, R11 ;  /* 0x0000000c030b7224 */ /* 0x000fe400078e020b */
[----:B------:R-:W-:Y:S02]  /*4220*/  IMAD R10, R6, R9, R10 ;  /* 0x00000009060a7224 */ /* 0x000fe400078e020a */
[----:B------:R-:W-:Y:S02]  /*4230*/  IMAD R11, R2, R3, R11 ;  /* 0x00000003020b7224 */ /* 0x000fe400078e020b */
[----:B------:R-:W-:Y:S02]  /*4240*/  IMAD R10, R8, R6, R10 ;  /* 0x00000006080a7224 */ /* 0x000fe400078e020a */
.L_x_71:
[----:B------:R-:W-:Y:S05]  /*4250*/  BRA.U UP1, `(.L_x_72) ;  /* 0x0000000101107547 */ /* 0x000fea000b800000 */
[----:B------:R-:W-:Y:S04]  /*4260*/  MOV R2, UR6 ;  /* 0x0000000600027c02 */ /* 0x000fe80008000f00 */
[----:B------:R-:W-:Y:S04]  /*4270*/  SHF.L.U32 R2, R2, 0x1f, RZ ;  /* 0x0000001f02027819 */ /* 0x000fe800000006ff */
[----:B------:R-:W2:Y:S02]  /*4280*/  SYNCS.PHASECHK.TRANS64.TRYWAIT P0, [UR7+0xa8], R2 ;  /* 0x0000a802ff0075a7 */ /* 0x000ea40008001107 */
[----:B--2---:R-:W-:Y:S05]  /*4290*/  @!P0 BRA `(.L_x_73) ;  /* 0x0000006400488947 */ /* 0x004fea0003800000 */
.L_x_72:
[----:B------:R-:W-:Y:S01]  /*42a0*/  R2UR UR43, R15 ;  /* 0x000000000f2b72ca */ /* 0x000fe200000e0000 */
[----:B------:R-:W-:Y:S01]  /*42b0*/  IMAD.MOV.U32 R32, RZ, RZ, 0x1 ;  /* 0x00000001ff207424 */ /* 0x000fe200078e00ff */
[----:B------:R-:W-:Y:S02]  /*42c0*/  R2UR UR42, R14 ;  /* 0x000000000e2a72ca */ /* 0x000fe400000e0000 */
[----:B------:R-:W-:Y:S02]  /*42d0*/  ISETP.NE.U32.AND P2, PT, RZ, UR4, PT ;  /* 0x00000004ff007c0c */ /* 0x000fe4000bf45070 */
[----:B------:R-:W-:Y:S02]  /*42e0*/  SHF.L.U32 R32, R32, 0x1f, RZ ;  /* 0x0000001f20207819 */ /* 0x000fe400000006ff */
[----:B------:R-:W-:Y:S05]  /*42f0*/  ISETP.NE.AND.EX P2, PT, RZ, UR5, PT, P2 ;  /* 0x00000005ff007c0c */ /* 0x000fea000bf45320 */
[----:B------:R-:W-:Y:S02]  /*4300*/  USHF.L.U32 UR43, UR43, 0x7, URZ ;  /* 0x000000072b2b7899 */ /* 0x000fe400080006ff */
[----:B------:R-:W-:Y:S01]  /*4310*/  USHF.L.U32 UR42, UR42, 0x7, URZ ;  /* 0x000000072a2a7899 */ /* 0x000fe200080006ff */
[----:B------:R-:W-:Y:S11]  /*4320*/  BRA.U !UP3, `(.L_x_74) ;  /* 0x000000010b347547 */ /* 0x000ff6000b800000 */
[----:B------:R-:W-:Y:S01]  /*4330*/  UPLOP3.LUT UP0, UPT, UPT, UPT, UP2, 0x80, 0x8 ;  /* 0x000000000008789c */ /* 0x000fe20003f0f020 */
[----:B--2---:R-:W-:Y:S02]  /*4340*/  HFMA2 R0, -RZ, RZ, 0, 5.9604644775390625e-08 ;  /* 0x00000001ff007431 */ /* 0x004fe400000001ff */
[----:B------:R-:W-:Y:S03]  /*4350*/  IMAD.MOV.U32 R64, RZ, RZ, 0x1 ;  /* 0x00000001ff407424 */ /* 0x000fe600078e00ff */
[----:B------:R-:W-:Y:S05]  /*4360*/  PLOP3.LUT P0, PT, PT, PT, UP0, 0x80, 0x8 ;  /* 0x000000000008781c */ /* 0x000fea0003f0f008 */
[----:B------:R-:W2:Y:S01]  /*4370*/  @UP0 LDCU.64 UR10, c[0x0][0x888] ;  /* 0x00011100ff0a07ac */ /* 0x000ea20008000a00 */
[----:B------:R-:W-:Y:S07]  /*4380*/  @UP0 UIMAD UR8, UR44, UR4, URZ ;  /* 0x000000042c0802a4 */ /* 0x000fee000f8e02ff */
[----:B------:R-:W-:Y:S01]  /*4390*/  @!P0 PRMT R64, R0, 0x7610, R64 ;  /* 0x0000761000408816 */ /* 0x000fe20000000040 */
[----:B--2---:R-:W-:Y:S03]  /*43a0*/  @UP0 UIMAD.WIDE UR10, UR8, 0x4, UR10 ;  /* 0x00000004080a08a5 */ /* 0x004fe6000f8e020a */
[----:B------:R-:W2:Y:S03]  /*43b0*/  @!UP0 LDCU UR8, c[0x0][0x880] ;  /* 0x00011000ff0887ac */ /* 0x000ea60008000800 */
[----:B------:R-:W-:Y:S01]  /*43c0*/  IMAD.U32 R8, RZ, RZ, UR10 ;  /* 0x0000000aff087e24 */ /* 0x000fe2000f8e00ff */
[----:B------:R-:W-:Y:S05]  /*43d0*/  MOV R9, UR11 ;  /* 0x0000000b00097c02 */ /* 0x000fea0008000f00 */
[----:B-----5:R3:W5:Y:S02]  /*43e0*/  @P0 LDG.E R35, desc[UR48][R8.64] ;  /* 0x0000003008230981 */ /* 0x020764000c1e1900 */
[----:B--23--:R-:W-:Y:S07]  /*43f0*/  @!P0 IMAD.U32 R35, RZ, RZ, UR8 ;  /* 0x00000008ff238e24 */ /* 0x00cfee000f8e00ff */
.L_x_74:
[----:B-----5:R-:W-:Y:S01]  /*4400*/  @!P2 FSETP.EQ.AND P0, PT, R35, RZ, PT ;  /* 0x000000ff2300a20b */ /* 0x020fe20003f02000 */
[----:B------:R-:W-:Y:S01]  /*4410*/  @!UPT UIADD3 URZ, UPT, UPT, URZ, URZ, URZ ;  /* 0x000000fffffff290 */ /* 0x000fe2000fffe0ff */
[----:B------:R-:W-:Y:S11]  /*4420*/  @!P2 BRA `(.L_x_75) ;  /* 0x000000000014a947 */ /* 0x000ff60003800000 */
[----:B------:R-:W-:Y:S02]  /*4430*/  LOP3.LUT P2, RZ, R64, 0xff, RZ, 0xc0, !PT ;  /* 0x000000ff40ff7812 */ /* 0x000fe4000784c0ff */
[----:B------:R-:W-:Y:S04]  /*4440*/  PLOP3.LUT P0, PT, PT, PT, UP0, 0x80, 0x8 ;  /* 0x000000000008781c */ /* 0x000fe80003f0f008 */
[----:B------:R-:W-:Y:S07]  /*4450*/  PLOP3.LUT P0, PT, P0, PT, PT, 0x8, 0x80 ;  /* 0x000000000080781c */ /* 0x000fee000070e170 */
[----:B------:R-:W-:Y:S11]  /*4460*/  @P2 FSETP.EQ.AND P0, PT, R35, RZ, PT ;  /* 0x000000ff2300220b */ /* 0x000ff60003f02000 */
[----:B------:R-:W-:Y:S02]  /*4470*/  @!UPT UIADD3 URZ, UPT, UPT, URZ, URZ, URZ ;  /* 0x000000fffffff290 */ /* 0x000fe4000fffe0ff */
.L_x_75:
[----:B------:R-:W3:Y:S01]  /*4480*/  SYNCS.PHASECHK.TRANS64.TRYWAIT P2, [UR7+0x80], R32 ;  /* 0x00008020ff0075a7 */ /* 0x000ee20008041107 */
[----:B------:R-:W-:Y:S04]  /*4490*/  ELECT P4, URZ, PT ;  /* 0x0000000000ff782f */ /* 0x000fe80003880000 */
[----:B------:R-:W-:Y:S11]  /*44a0*/  PLOP3.LUT P4, PT, P0, P4, PT, 0xf2, 0x2f ;  /* 0x00000000002f781c */ /* 0x000ff60000789e72 */
[----:B------:R-:W-:Y:S02]  /*44b0*/  @!UPT UIADD3 URZ, UPT, UPT, URZ, URZ, URZ ;  /* 0x000000fffffff290 */ /* 0x000fe4000fffe0ff */
[----:B-1----:R-:W-:Y:S05]  /*44c0*/  @!P4 IADD3 R8, P0, PT, R30, 0x580, RZ ;  /* 0x000005801e08c810 */ /* 0x002fea0007f1e0ff */
[----:B--2---:R-:W-:Y:S01]  /*44d0*/  @!P4 IMAD.X R2, RZ, RZ, R31, P0 ;  /* 0x000000ffff02c224 */ /* 0x004fe200000e061f */
[----:B---3--:R-:W-:Y:S07]  /*44e0*/  @!P2 BRA `(.L_x_76) ;  /* 0x0000006000cca947 */ /* 0x008fee0003800000 */
.L_x_203:
[----:B------:R-:W-:Y:S01]  /*44f0*/  @!P4 R2UR UR9, R8 ;  /* 0x000000000809c2ca */ /* 0x000fe200000e0000 */
[----:B------:R-:W-:Y:S01]  /*4500*/  VOTEU.ALL UP1, P4 ;  /* 0x0000000000ff7886 */ /* 0x000fe20002020000 */
[----:B------:R-:W-:Y:S01]  /*4510*/  @!P4 R2UR UR8, R2 ;  /* 0x000000000208c2ca */ /* 0x000fe200000e0000 */
[----:B-1----:R-:W-:Y:S01]  /*4520*/  @!P4 IMAD.MOV.U32 R0, RZ, RZ, 0x2000 ;  /* 0x00002000ff00c424 */ /* 0x002fe200078e00ff */
[----:B------:R-:W-:Y:S02]  /*4530*/  UPRMT UR21, UR37, 0x654, UR41 ;  /* 0x0000065425157896 */ /* 0x000fe40008000029 */
[----:B------:R-:W-:Y:S01]  /*4540*/  @!UP1 UIADD3 UR40, UPT, UPT, UR7, 0x200, URZ ;  /* 0x0000020007289890 */ /* 0x000fe2000fffe0ff */
[----:B------:R-:W-:Y:S06]  /*4550*/  VOTEU.ALL UP1, P4 ;  /* 0x0000000000ff7886 */ /* 0x000fec0002020000 */
[----:B------:R-:W-:Y:S01]  /*4560*/  IMAD.U32 R8, RZ, RZ, UR9 ;  /* 0x00000009ff087e24 */ /* 0x000fe2000f8e00ff */
[----:B------:R-:W-:Y:S01]  /*4570*/  UMOV UR9, 0x10000000 ;  /* 0x1000000000097882 */ /* 0x000fe20000000000 */
[----:B------:R-:W-:Y:S01]  /*4580*/  IMAD.U32 R9, RZ, RZ, UR8 ;  /* 0x00000008ff097e24 */ /* 0x000fe2000f8e00ff */
[----:B------:R-:W-:Y:S02]  /*4590*/  UMOV UR8, 0x0 ;  /* 0x0000000000087882 */ /* 0x000fe40000000000 */
[----:B------:R-:W-:Y:S02]  /*45a0*/  @!P4 R2UR UR10, R8 ;  /* 0x00000000080ac2ca */ /* 0x000fe400000e0000 */
[----:B------:R-:W-:Y:S02]  /*45b0*/  @!P4 R2UR UR11, R9 ;  /* 0x00000000090bc2ca */ /* 0x000fe400000e0000 */
[----:B------:R-:W-:Y:S05]  /*45c0*/  @!P4 IADD3 R8, P0, PT, R30, 0x580, RZ ;  /* 0x000005801e08c810 */ /* 0x000fea0007f1e0ff */
[----:B------:R-:W-:Y:S06]  /*45d0*/  @!P4 IMAD.X R2, RZ, RZ, R31, P0 ;  /* 0x000000ffff02c224 */ /* 0x000fec00000e061f */
[----:B------:R1:W-:Y:S01]  /*45e0*/  @!UP1 UTMALDG.3D [UR40], [UR10], desc[UR8] ;  /* 0x000008280a0095b4 */ /* 0x0003e20008011000 */
[----:B------:R1:W-:Y:S01]  /*45f0*/  @!P4 SYNCS.ARRIVE.TRANS64.RED.A0TR RZ, [UR7+0x60], R0 ;  /* 0x00006000ffffc9a7 */ /* 0x0003e20008300407 */
[----:B------:R-:W-:Y:S01]  /*4600*/  SYNCS.ARRIVE.TRANS64.RED.A1T0 RZ, [UR21], RZ ;  /* 0x000000ffffff79a7 */ /* 0x000fe20008100415 */
[----:B------:R-:W2:Y:S02]  /*4610*/  SYNCS.PHASECHK.TRANS64.TRYWAIT P2, [UR7+0x88], R32 ;  /* 0x00008820ff0075a7 */ /* 0x000ea40008041107 */
[----:B-12---:R-:W-:Y:S05]  /*4620*/  @!P2 BRA `(.L_x_77) ;  /* 0x000000600094a947 */ /* 0x006fea0003800000 */
.L_x_205:
[----:B------:R-:W-:Y:S01]  /*4630*/  @!P4 R2UR UR9, R8 ;  /* 0x000000000809c2ca */ /* 0x000fe200000e0000 */
[----:B------:R-:W-:Y:S01]  /*4640*/  VOTEU.ALL UP1, P4 ;  /* 0x0000000000ff7886 */ /* 0x000fe20002020000 */
[----:B------:R-:W-:Y:S01]  /*4650*/  @!P4 R2UR UR8, R2 ;  /* 0x000000000208c2ca */ /* 0x000fe200000e0000 */
[----:B-1----:R-:W-:Y:S01]  /*4660*/  @!P4 IMAD.MOV.U32 R0, RZ, RZ, 0x2000 ;  /* 0x00002000ff00c424 */ /* 0x002fe200078e00ff */
[----:B------:R-:W-:Y:S01]  /*4670*/  UMOV UR35, UR43 ;  /* 0x0000002b00237c82 */ /* 0x000fe20008000000 */
[----:B------:R-:W-:Y:S01]  /*4680*/  UMOV UR36, UR44 ;  /* 0x0000002c00247c82 */ /* 0x000fe20008000000 */
[----:B------:R-:W-:Y:S02]  /*4690*/  @!UP1 UIADD3 UR34, UPT, UPT, UR42, 0x10, URZ ;  /* 0x000000102a229890 */ /* 0x000fe4000fffe0ff */
[----:B------:R-:W-:Y:S01]  /*46a0*/  @!UP1 UIADD3 UR32, UPT, UPT, UR7, 0x2200, URZ ;  /* 0x0000220007209890 */ /* 0x000fe2000fffe0ff */
[----:B------:R-:W-:Y:S01]  /*46b0*/  VOTEU.ALL UP1, P4 ;  /* 0x0000000000ff7886 */ /* 0x000fe20002020000 */
[----:B------:R-:W-:Y:S03]  /*46c0*/  UPRMT UR15, UR37, 0x654, UR33 ;  /* 0x00000654250f7896 */ /* 0x000fe60008000021 */
        /* <DEDUP_REMOVED lines=13> */
.L_x_207:
        /* <DEDUP_REMOVED lines=23> */
.L_x_209:
[----:B------:R-:W-:Y:S01]  /*4910*/  @!P4 R2UR UR9, R8 ;  /* 0x000000000809c2ca */ /* 0x000fe200000e0000 */
[----:B------:R-:W-:Y:S01]  /*4920*/  VOTEU.ALL UP1, P4 ;  /* 0x0000000000ff7886 */ /* 0x000fe20002020000 */
[----:B------:R-:W-:Y:S01]  /*4930*/  @!P4 R2UR UR8, R2 ;  /* 0x000000000208c2ca */ /* 0x000fe200000e0000 */
[----:B-1----:R-:W-:Y:S01]  /*4940*/  @!P4 IMAD.MOV.U32 R0, RZ, RZ, 0x2000 ;  /* 0x00002000ff00c424 */ /* 0x002fe200078e00ff */
[----:B------:R-:W-:Y:S01]  /*4950*/  UMOV UR19, UR43 ;  /* 0x0000002b00137c82 */ /* 0x000fe20008000000 */
[----:B------:R-:W-:Y:S01]  /*4960*/  UMOV UR20, UR44 ;  /* 0x0000002c00147c82 */ /* 0x000fe20008000000 */
[----:B------:R-:W-:Y:S01]  /*4970*/  @!UP1 UIADD3 UR18, UPT, UPT, UR42, 0x30, URZ ;  /* 0x000000302a129890 */ /* 0x000fe2000fffe0ff */
[----:B------:R-:W-:Y:S01]  /*4980*/  SHF.L.U32 R14, RZ, 0x1f, RZ ;  /* 0x0000001fff0e7819 */ /* 0x000fe200000006ff */
        /* <DEDUP_REMOVED lines=16> */
.L_x_211:
[----:B------:R-:W-:Y:S01]  /*4a90*/  @!P4 R2UR UR9, R8 ;  /* 0x000000000809c2ca */ /* 0x000fe200000e0000 */
[----:B------:R-:W-:Y:S01]  /*4aa0*/  VOTEU.ALL UP1, P4 ;  /* 0x0000000000ff7886 */ /* 0x000fe20002020000 */
[----:B------:R-:W-:Y:S01]  /*4ab0*/  @!P4 R2UR UR8, R2 ;  /* 0x000000000208c2ca */ /* 0x000fe200000e0000 */
[----:B-1----:R-:W-:Y:S01]  /*4ac0*/  @!P4 IMAD.MOV.U32 R0, RZ, RZ, 0x2000 ;  /* 0x00002000ff00c424 */ /* 0x002fe200078e00ff */
[----:B------:R-:W-:Y:S01]  /*4ad0*/  UMOV UR18, 0x0 ;  /* 0x0000000000127882 */ /* 0x000fe20000000000 */
[----:B------:R-:W-:Y:S01]  /*4ae0*/  UMOV UR19, 0x10000000 ;  /* 0x1000000000137882 */ /* 0x000fe20000000000 */
[----:B------:R-:W-:Y:S01]  /*4af0*/  @!UP1 UIADD3 UR10, UPT, UPT, UR42, 0x40, URZ ;  /* 0x000000402a0a9890 */ /* 0x000fe2000fffe0ff */
[----:B------:R-:W-:Y:S01]  /*4b00*/  UMOV UR11, UR43 ;  /* 0x0000002b000b7c82 */ /* 0x000fe20008000000 */
[----:B------:R-:W-:Y:S05]  /*4b10*/  UMOV UR12, UR44 ;  /* 0x0000002c000c7c82 */ /* 0x000fea0008000000 */
[----:B------:R-:W-:Y:S01]  /*4b20*/  IMAD.U32 R8, RZ, RZ, UR9 ;  /* 0x00000009ff087e24 */ /* 0x000fe2000f8e00ff */
[----:B------:R-:W-:Y:S01]  /*4b30*/  UMOV UR9, UR41 ;  /* 0x0000002900097c82 */ /* 0x000fe20008000000 */
[----:B------:R-:W-:Y:S01]  /*4b40*/  IMAD.U32 R9, RZ, RZ, UR8 ;  /* 0x00000008ff097e24 */ /* 0x000fe2000f8e00ff */
[----:B------:R-:W-:Y:S02]  /*4b50*/  @!UP1 UIADD3 UR8, UPT, UPT, UR7, 0x200, URZ ;  /* 0x0000020007089890 */ /* 0x000fe4000fffe0ff */
[----:B------:R-:W-:Y:S01]  /*4b60*/  @!P4 R2UR UR22, R8 ;  /* 0x000000000816c2ca */ /* 0x000fe200000e0000 */
[----:B------:R-:W-:Y:S01]  /*4b70*/  VOTEU.ALL UP1, P4 ;  /* 0x0000000000ff7886 */ /* 0x000fe20002020000 */
        /* <DEDUP_REMOVED lines=8> */
.L_x_213:
        /* <DEDUP_REMOVED lines=23> */
.L_x_215:
[----:B------:R-:W2:Y:S01]  /*4d70*/  LDC.64 R12, c[0x0][0xb18] ;  /* 0x0002c600ff0c7b82 */ /* 0x000ea20000000a00 */
[----:B------:R-:W-:Y:S01]  /*4d80*/  @!P4 R2UR UR8, R2 ;  /* 0x000000000208c2ca */ /* 0x000fe200000e0000 */
[----:B------:R-:W-:Y:S01]  /*4d90*/  VOTEU.ALL UP1, P4 ;  /* 0x0000000000ff7886 */ /* 0x000fe20002020000 */
[----:B------:R-:W-:Y:S01]  /*4da0*/  @!P4 R2UR UR9, R8 ;  /* 0x000000000809c2ca */ /* 0x000fe200000e0000 */
[----:B-1----:R-:W-:Y:S01]  /*4db0*/  @!P4 IMAD.MOV.U32 R0, RZ, RZ, 0x2000 ;  /* 0x00002000ff00c424 */ /* 0x002fe200078e00ff */
[----:B------:R-:W-:Y:S03]  /*4dc0*/  UMOV UR18, 0x0 ;  /* 0x0000000000127882 */ /* 0x000fe60000000000 */
[----:B------:R-:W1:Y:S01]  /*4dd0*/  @!P1 LDC R2, c[0x0][0xb0c] ;  /* 0x0002c300ff029b82 */ /* 0x000e620000000800 */
[----:B------:R-:W-:Y:S01]  /*4de0*/  @!UP1 UIADD3 UR10, UPT, UPT, UR42, 0x60, URZ ;  /* 0x000000602a0a9890 */ /* 0x000fe2000fffe0ff */
[----:B------:R-:W-:Y:S01]  /*4df0*/  @P3 SHF.R.U32.HI R27, RZ, 0x10, R21 ;  /* 0x00000010ff1b3819 */ /* 0x000fe20000011615 */
[----:B------:R-:W-:Y:S01]  /*4e00*/  UMOV UR19, 0x10000000 ;  /* 0x1000000000137882 */ /* 0x000fe20000000000 */
[----:B------:R-:W-:Y:S01]  /*4e10*/  UMOV UR11, UR43 ;  /* 0x0000002b000b7c82 */ /* 0x000fe20008000000 */
[----:B------:R-:W-:Y:S01]  /*4e20*/  UMOV UR12, UR44 ;  /* 0x0000002c000c7c82 */ /* 0x000fe20008000000 */
[----:B------:R-:W-:Y:S02]  /*4e30*/  VIADD R29, R29, 0x1 ;  /* 0x000000011d1d7836 */ /* 0x000fe40000000000 */
[----:B------:R-:W-:Y:S01]  /*4e40*/  IMAD.U32 R9, RZ, RZ, UR8 ;  /* 0x00000008ff097e24 */ /* 0x000fe2000f8e00ff */
[----:B------:R-:W-:Y:S01]  /*4e50*/  @!UP1 UIADD3 UR8, UPT, UPT, UR7, 0x4200, URZ ;  /* 0x0000420007089890 */ /* 0x000fe2000fffe0ff */
[----:B------:R-:W-:Y:S01]  /*4e60*/  IMAD.U32 R8, RZ, RZ, UR9 ;  /* 0x00000009ff087e24 */ /* 0x000fe2000f8e00ff */
[----:B------:R-:W-:Y:S01]  /*4e70*/  VOTEU.ALL UP1, P4 ;  /* 0x0000000000ff7886 */ /* 0x000fe20002020000 */
[----:B------:R-:W-:Y:S01]  /*4e80*/  UMOV UR9, UR25 ;  /* 0x0000001900097c82 */ /* 0x000fe20008000000 */
[----:B------:R-:W-:Y:S02]  /*4e90*/  @!P4 R2UR UR21, R9 ;  /* 0x000000000915c2ca */ /* 0x000fe400000e0000 */
[----:B------:R-:W-:Y:S02]  /*4ea0*/  @!P4 R2UR UR20, R8 ;  /* 0x000000000814c2ca */ /* 0x000fe400000e0000 */
[----:B------:R-:W3:Y:S11]  /*4eb0*/  LDC.64 R8, c[0x0][0xb10] ;  /* 0x0002c400ff087b82 */ /* 0x000ef60000000a00 */
[----:B------:R1:W-:Y:S01]  /*4ec0*/  @!UP1 UTMALDG.3D [UR8], [UR20], desc[UR18] ;  /* 0x00001208140095b4 */ /* 0x0003e20008011000 */
[----:B------:R5:W-:Y:S01]  /*4ed0*/  @!P4 SYNCS.ARRIVE.TRANS64.RED.A0TR RZ, [UR7+0x70], R0 ;  /* 0x00007000ffffc9a7 */ /* 0x000be20008300407 */
[C---:B---3--:R-:W-:Y:S01]  /*4ee0*/  @!P1 IMAD.HI.U32 R8, R11.reuse, R8, RZ ;  /* 0x000000080b089227 */ /* 0x048fe200078e00ff */
[----:B--2---:R-:W-:Y:S02]  /*4ef0*/  @!P1 ISETP.NE.AND P0, PT, R12, 0x1, PT ;  /* 0x000000010c00980c */ /* 0x004fe40003f05270 */
[----:B-1----:R-:W-:Y:S01]  /*4f00*/  @!P1 ISETP.NE.AND P2, PT, R2, 0x1, PT ;  /* 0x000000010200980c */ /* 0x002fe20003f45270 */
[----:B------:R-:W-:Y:S01]  /*4f10*/  SYNCS.ARRIVE.TRANS64.RED.A1T0 RZ, [UR14], RZ ;  /* 0x000000ffffff79a7 */ /* 0x000fe2000810040e */
[C---:B------:R-:W-:Y:S01]  /*4f20*/  @!P1 IMAD.HI.U32 R13, R10.reuse, R13, RZ ;  /* 0x0000000d0a0d9227 */ /* 0x040fe200078e00ff */
[----:B------:R-:W-:Y:S04]  /*4f30*/  @!P1 SHF.R.U32.HI R8, RZ, R9, R8 ;  /* 0x00000009ff089219 */ /* 0x000fe80000011608 */
[----:B------:R-:W-:Y:S01]  /*4f40*/  @!P1 SEL R8, R11, R8, !P2 ;  /* 0x000000080b089207 */ /* 0x000fe20005000000 */
[----:B------:R-:W1:Y:S01]  /*4f50*/  SYNCS.PHASECHK.TRANS64.TRYWAIT P5, [UR7+0x98], R14 ;  /* 0x0000980eff0075a7 */ /* 0x000e6200080a1107 */
[----:B-----5:R-:W2:Y:S02]  /*4f60*/  @!P1 LDC R0, c[0x0][0xb20] ;  /* 0x0002c800ff009b82 */ /* 0x020ea40000000800 */
[----:B--2---:R-:W-:Y:S04]  /*4f70*/  @!P1 SHF.R.U32.HI R0, RZ, R0, R13 ;  /* 0x00000000ff009219 */ /* 0x004fe8000001160d */
[----:B------:R-:W-:Y:S05]  /*4f80*/  @!P1 SEL R9, R10, R0, !P0 ;  /* 0x000000000a099207 */ /* 0x000fea0004000000 */
[----:B------:R-:W-:Y:S02]  /*4f90*/  @!P1 IMAD.IADD R0, R9, 0x1, -R8 ;  /* 0x0000000109009824 */ /* 0x000fe400078e0a08 */
[----:B------:R-:W-:Y:S02]  /*4fa0*/  @!P1 IMAD.IADD R8, R8, 0x1, -R9 ;  /* 0x0000000108089824 */ /* 0x000fe400078e0a09 */
[----:B------:R-:W-:Y:S02]  /*4fb0*/  @!P1 IMAD R11, R0, R2, R11 ;  /* 0x00000002000b9224 */ /* 0x000fe400078e020b */
[----:B------:R-:W-:Y:S01]  /*4fc0*/  @!P1 IMAD R10, R8, R12, R10 ;  /* 0x0000000c080a9224 */ /* 0x000fe200078e020a */
[----:B-1----:R-:W-:Y:S06]  /*4fd0*/  @!P5 BRA `(.L_x_83) ;  /* 0x0000005800b8d947 */ /* 0x002fec0003800000 */
.L_x_217:
[----:B------:R-:W-:Y:S01]  /*4fe0*/  @!P4 IADD3 R2, P0, PT, R30, 0x580, RZ ;  /* 0x000005801e02c810 */ /* 0x000fe20007f1e0ff */
[----:B------:R-:W-:Y:S01]  /*4ff0*/  VOTEU.ALL UP1, P4 ;  /* 0x0000000000ff7886 */ /* 0x000fe20002020000 */
[----:B------:R-:W-:Y:S01]  /*5000*/  UMOV UR18, 0x0 ;  /* 0x0000000000127882 */ /* 0x000fe20000000000 */
[----:B------:R-:W-:Y:S01]  /*5010*/  UMOV UR19, 0x10000000 ;  /* 0x1000000000137882 */ /* 0x000fe20000000000 */
[----:B------:R-:W-:Y:S01]  /*5020*/  @!P4 R2UR UR9, R2 ;  /* 0x000000000209c2ca */ /* 0x000fe200000e0000 */
[----:B-1----:R-:W-:Y:S01]  /*5030*/  @!P4 IMAD.X R0, RZ, RZ, R31, P0 ;  /* 0x000000ffff00c224 */ /* 0x002fe200000e061f */
[----:B------:R-:W-:Y:S01]  /*5040*/  @!UP1 UIADD3 UR10, UPT, UPT, UR42, 0x70, URZ ;  /* 0x000000702a0a9890 */ /* 0x000fe2000fffe0ff */
[----:B------:R-:W-:Y:S01]  /*5050*/  ISETP.NE.AND P0, PT, R29, 0x2, PT ;  /* 0x000000021d00780c */ /* 0x000fe20003f05270 */
[----:B------:R-:W-:Y:S01]  /*5060*/  UMOV UR11, UR43 ;  /* 0x0000002b000b7c82 */ /* 0x000fe20008000000 */
[----:B------:R-:W-:Y:S01]  /*5070*/  UMOV UR12, UR44 ;  /* 0x0000002c000c7c82 */ /* 0x000fe20008000000 */
[----:B------:R-:W-:Y:S01]  /*5080*/  @!P4 R2UR UR8, R0 ;  /* 0x000000000008c2ca */ /* 0x000fe200000e0000 */
[----:B------:R-:W-:Y:S01]  /*5090*/  IMAD.IADD R14, R10, 0x1, R62 ;  /* 0x000000010a0e7824 */ /* 0x000fe200078e023e */
[----:B------:R-:W-:Y:S01]  /*50a0*/  @P3 R2UR UR44, R27 ;  /* 0x000000001b2c32ca */ /* 0x000fe200000e0000 */
[----:B------:R-:W-:Y:S01]  /*50b0*/  IMAD.IADD R15, R11, 0x1, R63 ;  /* 0x000000010b0f7824 */ /* 0x000fe200078e023f */
[----:B------:R-:W-:Y:S02]  /*50c0*/  SEL R0, RZ, 0x1, P0 ;  /* 0x00000001ff007807 */ /* 0x000fe40000000000 */
[----:B------:R-:W-:Y:S01]  /*50d0*/  SEL R29, R29, RZ, P0 ;  /* 0x000000ff1d1d7207 */ /* 0x000fe20000000000 */
[----:B------:R-:W-:Y:S01]  /*50e0*/  IMAD.U32 R8, RZ, RZ, UR9 ;  /* 0x00000009ff087e24 */ /* 0x000fe2000f8e00ff */
[----:B------:R-:W-:Y:S01]  /*50f0*/  UMOV UR9, UR17 ;  /* 0x0000001100097c82 */ /* 0x000fe20008000000 */
[----:B------:R-:W-:Y:S03]  /*5100*/  LOP3.LUT R28, R28, R0, RZ, 0x3c, !PT ;  /* 0x000000001c1c7212 */ /* 0x000fe600078e3cff */
[----:B------:R-:W-:Y:S01]  /*5110*/  @!P4 R2UR UR14, R8 ;  /* 0x00000000080ec2ca */ /* 0x000fe200000e0000 */
[----:B------:R-:W-:Y:S01]  /*5120*/  IMAD.U32 R9, RZ, RZ, UR8 ;  /* 0x00000008ff097e24 */ /* 0x000fe2000f8e00ff */
[----:B------:R-:W-:Y:S01]  /*5130*/  @!UP1 UIADD3 UR8, UPT, UPT, UR7, 0x6200, URZ ;  /* 0x0000620007089890 */ /* 0x000fe2000fffe0ff */
[----:B------:R-:W-:Y:S03]  /*5140*/  VOTEU.ALL UP1, P4 ;  /* 0x0000000000ff7886 */ /* 0x000fe60002020000 */
[----:B------:R-:W-:Y:S11]  /*5150*/  @!P4 R2UR UR15, R9 ;  /* 0x00000000090fc2ca */ /* 0x000ff600000e0000 */
[----:B------:R-:W-:Y:S02]  /*5160*/  @!UPT UIADD3 URZ, UPT, UPT, URZ, URZ, URZ ;  /* 0x000000fffffff290 */ /* 0x000fe4000fffe0ff */
[----:B------:R2:W-:Y:S01]  /*5170*/  @!UP1 UTMALDG.3D [UR8], [UR14], desc[UR18] ;  /* 0x000012080e0095b4 */ /* 0x0005e20008011000 */
[----:B------:R2:W-:Y:S01]  /*5180*/  @!P4 SYNCS.ARRIVE.TRANS64.RED.A0TR RZ, [UR7+0x78], R25 ;  /* 0x00007819ffffc9a7 */ /* 0x0005e20008300407 */
[----:B------:R-:W-:Y:S01]  /*5190*/  UPLOP3.LUT UP1, UPT, UPT, UPT, UPT, 0x80, 0x8 ;  /* 0x000000000008789c */ /* 0x000fe20003f2f070 */
[----:B------:R-:W-:Y:S01]  /*51a0*/  SYNCS.ARRIVE.TRANS64.RED.A1T0 RZ, [UR13], RZ ;  /* 0x000000ffffff79a7 */ /* 0x000fe2000810040d */
[----:B------:R-:W-:Y:S09]  /*51b0*/  @P3 BRA `(.L_x_84) ;  /* 0xffffffec002c3947 */ /* 0x000ff2000383ffff */
[----:B------:R-:W1:Y:S02]  /*51c0*/  SYNCS.PHASECHK.TRANS64.TRYWAIT P0, [UR7+0x80], R32 ;  /* 0x00008020ff0075a7 */ /* 0x000e640008001107 */
[----:B-1----:R-:W-:Y:S05]  /*51d0*/  @!P0 BRA `(.L_x_85) ;  /* 0x0000005800508947 */ /* 0x002fea0003800000 */
.L_x_219:
[----:B------:R-:W3:Y:S02]  /*51e0*/  SYNCS.PHASECHK.TRANS64.TRYWAIT P0, [UR7+0x88], R32 ;  /* 0x00008820ff0075a7 */ /* 0x000ee40008001107 */
[----:B---3--:R-:W-:Y:S05]  /*51f0*/  @!P0 BRA `(.L_x_86) ;  /* 0x0000005800608947 */ /* 0x008fea0003800000 */
.L_x_221:
[----:B------:R-:W3:Y:S01]  /*5200*/  SYNCS.PHASECHK.TRANS64.TRYWAIT P0, [UR7+0x90], R32 ;  /* 0x00009020ff0075a7 */ /* 0x000ee20008001107 */
[----:B-1----:R-:W-:Y:S01]  /*5210*/  HFMA2 R0, -RZ, RZ, 0, 5.9604644775390625e-08 ;  /* 0x00000001ff007431 */ /* 0x002fe200000001ff */
[----:B---3--:R-:W-:Y:S06]  /*5220*/  @!P0 BRA `(.L_x_87) ;  /* 0x00000058006c8947 */ /* 0x008fec0003800000 */
.L_x_223:
[----:B-1----:R-:W-:Y:S02]  /*5230*/  MOV R2, UR7 ;  /* 0x0000000700027c02 */ /* 0x002fe40008000f00 */
[----:B------:R-:W-:-:S07]  /*5240*/  SHF.L.U32 R0, R0, 0x1f, RZ ;  /* 0x0000001f00007819 */ /* 0x000fce00000006ff */
.L_x_88:
[----:B-1----:R1:W3:Y:S02]  /*5250*/  SYNCS.PHASECHK.TRANS64.TRYWAIT P0, [R2+URZ+0x98], R0 ;  /* 0x00009800020075a7 */ /* 0x0022e400080011ff */
[----:B---3--:R-:W-:Y:S05]  /*5260*/  @!P0 NANOSLEEP.SYNCS 0x989680 ;  /* 0x009896800000895d */ /* 0x008fea0003900000 */
[----:B------:R-:W3:Y:S02]  /*5270*/  @!P0 SYNCS.PHASECHK.TRANS64 P0, [R2+URZ+0x98], R0 ;  /* 0x00009800020085a7 */ /* 0x000ee400080010ff */
[----:B--23--:R-:W-:Y:S05]  /*5280*/  @P0 EXIT ;  /* 0x000000000000094d */ /* 0x00cfea0003800000 */
[----:B------:R-:W-:Y:S05]  /*5290*/  BRA `(.L_x_88) ;  /* 0xfffffffc00ec7947 */ /* 0x000fea000383ffff */
.L_x_69:
[----:B------:R-:W-:-:S06]  /*52a0*/  UISETP.GE.AND UP1, UPT, UR8, 0x4, UPT ;  /* 0x000000040800788c */ /* 0x000fcc000bf26270 */
[----:B------:R-:W-:-:S13]  /*52b0*/  PLOP3.LUT P0, PT, PT, PT, UP1, 0x80, 0x8 ;  /* 0x000000000008781c */ /* 0x000fda0003f0f018 */
[----:B------:R-:W-:Y:S05]  /*52c0*/  @!P0 EXIT ;  /* 0x000000000000894d */ /* 0x000fea0003800000 */
[----:B------:R-:W-:Y:S01]  /*52d0*/  BAR.SYNC.DEFER_BLOCKING 0x6, 0xa0 ;  /* 0x0182800000007b1d */ /* 0x000fe20000010000 */
[C---:B------:R-:W-:Y:S01]  /*52e0*/  IMAD.SHL.U32 R2, R76.reuse, 0x10, RZ ;  /* 0x000000104c027824 */ /* 0x040fe200078e00ff */
[C---:B------:R-:W-:Y:S01]  /*52f0*/  SHF.L.U32 R32, R76.reuse, 0x10, RZ ;  /* 0x000000104c207819 */ /* 0x040fe200000006ff */
[C---:B------:R-:W-:Y:S01]  /*5300*/  IMAD.SHL.U32 R75, R76.reuse, 0x2, RZ ;  /* 0x000000024c4b7824 */ /* 0x040fe200078e00ff */
[----:B------:R-:W-:Y:S01]  /*5310*/  LOP3.LUT R77, R76, 0x60, RZ, 0xc0, !PT ;  /* 0x000000604c4d7812 */ /* 0x000fe200078ec0ff */
[----:B------:R-:W-:Y:S01]  /*5320*/  HFMA2 R71, -RZ, RZ, 0, 0 ;  /* 0x00000000ff477431 */ /* 0x000fe200000001ff */
[----:B------:R-:W-:Y:S02]  /*5330*/  UMOV UR36, 0x400 ;  /* 0x0000040000247882 */ /* 0x000fe40000000000 */
[----:B------:R-:W1:Y:S01]  /*5340*/  LDC R67, c[0x0][0x370] ;  /* 0x0000dc00ff437b82 */ /* 0x000e620000000800 */
[----:B------:R-:W-:Y:S01]  /*5350*/  ULEA UR36, UR37, UR36, 0x18 ;  /* 0x0000002425247291 */ /* 0x000fe2000f8ec0ff */
[----:B------:R-:W-:Y:S01]  /*5360*/  LOP3.LUT R3, R2, 0x60, RZ, 0xc0, !PT ;  /* 0x0000006002037812 */ /* 0x000fe200078ec0ff */
[----:B------:R-:W-:Y:S01]  /*5370*/  IMAD.MOV.U32 R31, RZ, RZ, RZ ;  /* 0x000000ffff1f7224 */ /* 0x000fe200078e00ff */
[----:B------:R-:W-:Y:S01]  /*5380*/  LOP3.LUT R74, R76, 0x2, RZ, 0xc0, !PT ;  /* 0x000000024c4a7812 */ /* 0x000fe200078ec0ff */
[----:B------:R-:W-:Y:S01]  /*5390*/  UIADD3 UR4, UPT, UPT, UR36, 0x200, URZ ;  /* 0x0000020024047890 */ /* 0x000fe2000fffe0ff */
[----:B------:R-:W-:Y:S01]  /*53a0*/  LOP3.LUT R75, R3, 0xc, R75, 0xf8, !PT ;  /* 0x0000000c034b7812 */ /* 0x000fe200078ef84b */
[----:B------:R-:W-:Y:S01]  /*53b0*/  IMAD.MOV.U32 R80, RZ, RZ, RZ ;  /* 0x000000ffff507224 */ /* 0x000fe200078e00ff */
[----:B------:R-:W2:Y:S01]  /*53c0*/  LDC R28, c[0x0][0xb0c] ;  /* 0x0002c300ff1c7b82 */ /* 0x000ea20000000800 */
[----:B------:R-:W-:Y:S01]  /*53d0*/  LOP3.LUT R32, R32, 0x600000, RZ, 0xc0, !PT ;  /* 0x0060000020207812 */ /* 0x000fe200078ec0ff */
[----:B------:R-:W4:Y:S01]  /*53e0*/  LDCU.64 UR52, c[0x0][0x348] ;  /* 0x00006900ff3477ac */ /* 0x000f220008000a00 */
[----:B------:R-:W-:Y:S01]  /*53f0*/  IMAD.U32 R69, RZ, RZ, UR4 ;  /* 0x00000004ff457e24 */ /* 0x000fe2000f8e00ff */
[----:B------:R-:W-:-:S02]  /*5400*/  LOP3.LUT R75, R75, 0x790, R2, 0xf8, !PT ;  /* 0x000007904b4b7812 */ /* 0x000fc400078ef802 */
[----:B------:R-:W-:Y:S01]  /*5410*/  LOP3.LUT R76, R76, 0x4, RZ, 0xc0, !PT ;  /* 0x000000044c4c7812 */ /* 0x000fe200078ec0ff */
[----:B------:R-:W1:Y:S01]  /*5420*/  LDCU.64 UR38, c[0x0][0x888] ;  /* 0x00011100ff2677ac */ /* 0x000e620008000a00 */
[----:B------:R-:W1:Y:S01]  /*5430*/  LDC R65, c[0x0][0xb20] ;  /* 0x0002c800ff417b82 */ /* 0x000e620000000800 */
[----:B------:R-:W3:Y:S01]  /*5440*/  LDS R0, [UR36+0x160] ;  /* 0x00016024ff007984 */ /* 0x000ee20008000800 */
[----:B------:R-:W-:Y:S01]  /*5450*/  LEA R75, R75, R69, 0x2 ;  /* 0x000000454b4b7211 */ /* 0x000fe200078e10ff */
[----:B------:R-:W1:Y:S01]  /*5460*/  LDCU.64 UR46, c[0x0][0x890] ;  /* 0x00011200ff2e77ac */ /* 0x000e620008000a00 */
[----:B------:R-:W-:-:S03]  /*5470*/  MOV R72, RZ ;  /* 0x000000ff00487202 */ /* 0x000fc60000000f00 */
[--C-:B------:R-:W-:Y:S01]  /*5480*/  IMAD R74, R74, -0x10, R75.reuse ;  /* 0xfffffff04a4a7824 */ /* 0x100fe200078e024b */
[----:B------:R-:W1:Y:S01]  /*5490*/  LDC R27, c[0x0][0xb30] ;  /* 0x0002cc00ff1b7b82 */ /* 0x000e620000000800 */
[----:B------:R-:W-:Y:S01]  /*54a0*/  IMAD R73, R76, -0x10, R75 ;  /* 0xfffffff04c497824 */ /* 0x000fe200078e024b */
[----:B------:R-:W-:Y:S01]  /*54b0*/  UMOV UR45, URZ ;  /* 0x000000ff002d7c82 */ /* 0x000fe20008000000 */
[----:B------:R-:W-:-:S05]  /*54c0*/  UMOV UR51, URZ ;  /* 0x000000ff00337c82 */ /* 0x000fca0008000000 */
[----:B------:R-:W1:Y:S08]  /*54d0*/  LDC.64 R60, c[0x0][0xb10] ;  /* 0x0002c400ff3c7b82 */ /* 0x000e700000000a00 */
[----:B------:R-:W1:Y:S08]  /*54e0*/  LDC.64 R24, c[0x0][0xb18] ;  /* 0x0002c600ff187b82 */ /* 0x000e700000000a00 */
[----:B------:R-:W1:Y:S08]  /*54f0*/  LDC.64 R22, c[0x0][0xb28] ;  /* 0x0002ca00ff167b82 */ /* 0x000e700000000a00 */
[----:B------:R-:W1:Y:S01]  /*5500*/  LDC.64 R58, c[0x0][0x8b0] ;  /* 0x00022c00ff3a7b82 */ /* 0x000e620000000a00 */
[----:B---3--:R-:W-:-:S07]  /*5510*/  IMAD.IADD R32, R0, 0x1, R32 ;  /* 0x0000000100207824 */ /* 0x008fce00078e0220 */
[----:B------:R-:W3:Y:S08]  /*5520*/  LDC.64 R56, c[0x0][0x8a8] ;  /* 0x00022a00ff387b82 */ /* 0x000ef00000000a00 */
[----:B--2-4-:R-:W1:Y:S02]  /*5530*/  LDC R66, c[0x0][0x374] ;  /* 0x0000dd00ff427b82 */ /* 0x014e640000000800 */
.L_x_164:
[C---:B------:R-:W-:Y:S02]  /*5540*/  LEA R0, R80.reuse, UR36, 0x3 ;  /* 0x0000002450007c11 */ /* 0x040fe4000f8e18ff */
[----:B------:R-:W-:Y:S02]  /*5550*/  SHF.L.U32 R2, R71, 0x1f, RZ ;  /* 0x0000001f47027819 */ /* 0x000fe400000006ff */
[----:B------:R-:W-:Y:S02]  /*5560*/  LEA R16, R80, UR36, 0x4 ;  /* 0x0000002450107c11 */ /* 0x000fe4000f8e20ff */
[----:B------:R-:W2:Y:S02]  /*5570*/  SYNCS.PHASECHK.TRANS64.TRYWAIT P0, [R0+URZ+0xb0], R2 ;  /* 0x0000b002000075a7 */ /* 0x000ea400080011ff */
[----:B--23--:R-:W-:Y:S05]  /*5580*/  @!P0 BRA `(.L_x_89) ;  /* 0x0000005400ac8947 */ /* 0x00cfea0003800000 */
.L_x_224:
[----:B------:R-:W4:Y:S01]  /*5590*/  LDC.64 R10, c[0x0][0xb10] ;  /* 0x0002c400ff0a7b82 */ /* 0x000f220000000a00 */
[----:B------:R-:W3:Y:S01]  /*55a0*/  LDS.128 R16, [R16+0x140] ;  /* 0x0001400010107984 */ /* 0x000ee20000000c00 */
[----:B-1----:R-:W-:Y:S01]  /*55b0*/  ISETP.NE.AND P1, PT, R27, 0x1, PT ;  /* 0x000000011b00780c */ /* 0x002fe20003f25270 */
[----:B--2---:R-:W-:Y:S01]  /*55c0*/  VIADD R0, R0, 0xc0 ;  /* 0x000000c000007836 */ /* 0x004fe20000000000 */
[----:B------:R-:W-:Y:S04]  /*55d0*/  ISETP.GE.AND P0, PT, R26, 0x1, PT ;  /* 0x000000011a00780c */ /* 0x000fe80003f06270 */
[----:B------:R-:W1:Y:S01]  /*55e0*/  LDC.64 R8, c[0x0][0xb18] ;  /* 0x0002c600ff087b82 */ /* 0x000e620000000a00 */
[----:B------:R-:W-:Y:S01]  /*55f0*/  PRMT R0, RZ, 0x654, R0 ;  /* 0x00000654ff007816 */ /* 0x000fe20000000000 */
[----:B------:R-:W-:Y:S01]  /*5600*/  @!PT LDS RZ, [RZ] ;  /* 0x00000000fffff984 */ /* 0x000fe20000000800 */
[----:B------:R-:W-:Y:S01]  /*5610*/  @!PT LDS RZ, [RZ] ;  /* 0x00000000fffff984 */ /* 0x000fe20000000800 */
[----:B------:R-:W-:Y:S01]  /*5620*/  @!PT LDS RZ, [RZ] ;  /* 0x00000000fffff984 */ /* 0x000fe20000000800 */
[----:B------:R-:W-:Y:S01]  /*5630*/  @!PT LDS RZ, [RZ] ;  /* 0x00000000fffff984 */ /* 0x000fe20000000800 */
[----:B------:R2:W-:Y:S06]  /*5640*/  MEMBAR.ALL.CTA ;  /* 0x0000000000007992 */ /* 0x0005ec0000008000 */
[----:B--2---:R-:W2:Y:S01]  /*5650*/  FENCE.VIEW.ASYNC.S ;  /* 0x00000000000073c6 */ /* 0x004ea20000000000 */
[----:B------:R-:W1:Y:S08]  /*5660*/  @!P1 LDC R12, c[0x0][0xb20] ;  /* 0x0002c800ff0c9b82 */ /* 0x000e700000000800 */
[----:B------:R-:W1:Y:S01]  /*5670*/  @!P1 LDC R7, c[0x0][0xb0c] ;  /* 0x0002c300ff079b82 */ /* 0x000e620000000800 */
[----:B--2---:R2:W-:Y:S01]  /*5680*/  SYNCS.ARRIVE.TRANS64.RED.A1T0 RZ, [R0+URZ], RZ ;  /* 0x000000ff00ff79a7 */ /* 0x0045e200081004ff */
[----:B---3--:R-:W-:Y:S04]  /*5690*/  LOP3.LUT P4, RZ, R18, 0x1, RZ, 0xc0, !PT ;  /* 0x0000000112ff7812 */ /* 0x008fe8000788c0ff */
[----:B------:R-:W-:Y:S09]  /*56a0*/  P2R R78, PR, RZ, 0x10 ;  /* 0x00000010ff4e7803 */ /* 0x000ff20000000000 */
[----:B------:R-:W-:Y:S02]  /*56b0*/  @P4 MOV R30, R16 ;  /* 0x00000010001e4202 */ /* 0x000fe40000000f00 */
[----:B------:R-:W-:Y:S01]  /*56c0*/  @P4 LOP3.LUT R29, R17, 0xffff, RZ, 0xc0, !PT ;  /* 0x0000ffff111d4812 */ /* 0x000fe200078ec0ff */
[----:B--2-4-:R-:W-:Y:S06]  /*56d0*/  @!P0 BRA `(.L_x_90) ;  /* 0x0000000000a48947 */ /* 0x014fec0003800000 */
[----:B------:R-:W-:Y:S01]  /*56e0*/  IMAD.HI.U32 R0, R66, R25, RZ ;  /* 0x0000001942007227 */ /* 0x000fe200078e00ff */
[----:B------:R-:W-:Y:S02]  /*56f0*/  ISETP.NE.AND P0, PT, R24, 0x1, PT ;  /* 0x000000011800780c */ /* 0x000fe40003f05270 */
[----:B------:R-:W-:Y:S01]  /*5700*/  ISETP.NE.AND P2, PT, R26, 0x1, PT ;  /* 0x000000011a00780c */ /* 0x000fe20003f45270 */
[----:B------:R-:W-:Y:S01]  /*5710*/  IMAD.HI.U32 R4, R67, R60, RZ ;  /* 0x0000003c43047227 */ /* 0x000fe200078e00ff */
[----:B------:R-:W-:Y:S02]  /*5720*/  SHF.R.U32.HI R0, RZ, R65, R0 ;  /* 0x00000041ff007219 */ /* 0x000fe40000011600 */
[----:B------:R-:W-:Y:S01]  /*5730*/  ISETP.NE.AND P3, PT, R28, 0x1, PT ;  /* 0x000000011c00780c */ /* 0x000fe20003f65270 */
[----:B------:R-:W-:Y:S01]  /*5740*/  IMAD.HI.U32 R6, R29, R25, RZ ;  /* 0x000000191d067227 */ /* 0x000fe200078e00ff */
[-C--:B------:R-:W-:Y:S02]  /*5750*/  SHF.R.U32.HI R4, RZ, R61.reuse, R4 ;  /* 0x0000003dff047219 */ /* 0x080fe40000011604 */
[----:B------:R-:W-:Y:S01]  /*5760*/  SEL R0, R66, R0, !P0 ;  /* 0x0000000042007207 */ /* 0x000fe20004000000 */
[----:B------:R-:W-:Y:S01]  /*5770*/  IMAD.HI.U32 R5, R30, R60, RZ ;  /* 0x0000003c1e057227 */ /* 0x000fe200078e00ff */
[----:B------:R-:W-:Y:S03]  /*5780*/  SEL R4, R67, R4, !P3 ;  /* 0x0000000443047207 */ /* 0x000fe60005800000 */
[-C--:B------:R-:W-:Y:S01]  /*5790*/  IMAD.HI.U32 R3, R0, R22.reuse, RZ ;  /* 0x0000001600037227 */ /* 0x080fe200078e00ff */
[----:B------:R-:W-:Y:S03]  /*57a0*/  SHF.R.U32.HI R5, RZ, R61, R5 ;  /* 0x0000003dff057219 */ /* 0x000fe60000011605 */
[----:B------:R-:W-:Y:S01]  /*57b0*/  IMAD.HI.U32 R2, R4, R22, RZ ;  /* 0x0000001604027227 */ /* 0x000fe200078e00ff */
[----:B------:R-:W-:Y:S02]  /*57c0*/  @P2 SHF.R.U32.HI R0, RZ, R23, R3 ;  /* 0x00000017ff002219 */ /* 0x000fe40000011603 */
[----:B------:R-:W-:Y:S02]  /*57d0*/  SHF.R.U32.HI R3, RZ, R65, R6 ;  /* 0x00000041ff037219 */ /* 0x000fe40000011606 */
[----:B------:R-:W-:Y:S01]  /*57e0*/  @P2 SHF.R.U32.HI R4, RZ, R23, R2 ;  /* 0x00000017ff042219 */ /* 0x000fe20000011602 */
[----:B------:R-:W-:Y:S01]  /*57f0*/  IMAD R0, R26, R0, RZ ;  /* 0x000000001a007224 */ /* 0x000fe200078e02ff */
[----:B------:R-:W-:Y:S02]  /*5800*/  SEL R3, R29, R3, !P0 ;  /* 0x000000031d037207 */ /* 0x000fe40004000000 */
[----:B------:R-:W-:Y:S01]  /*5810*/  SEL R2, R30, R5, !P3 ;  /* 0x000000051e027207 */ /* 0x000fe20005800000 */
[----:B------:R-:W-:Y:S01]  /*5820*/  IMAD R5, R26, R4, RZ ;  /* 0x000000041a057224 */ /* 0x000fe200078e02ff */
[C---:B------:R-:W-:Y:S01]  /*5830*/  ISETP.GE.AND P0, PT, R3.reuse, R0, PT ;  /* 0x000000000300720c */ /* 0x040fe20003f06270 */
[C---:B------:R-:W-:Y:S03]  /*5840*/  IMAD.HI.U32 R0, R3.reuse, R22, RZ ;  /* 0x0000001603007227 */ /* 0x040fe600078e00ff */
[C---:B------:R-:W-:Y:S02]  /*5850*/  ISETP.GE.OR P0, PT, R2.reuse, R5, P0 ;  /* 0x000000050200720c */ /* 0x040fe40000706670 */
[----:B------:R-:W-:Y:S04]  /*5860*/  SHF.R.U32.HI R0, RZ, R23, R0 ;  /* 0x00000017ff007219 */ /* 0x000fe80000011600 */
[C---:B------:R-:W-:Y:S05]  /*5870*/  SEL R6, R3.reuse, R0, !P2 ;  /* 0x0000000003067207 */ /* 0x040fea0005000000 */
        /* <DEDUP_REMOVED lines=14> */
[----:B------:R-:W-:Y:S07]  /*5960*/  IMAD R29, R3, R24, R29 ;  /* 0x00000018031d7224 */ /* 0x000fee00078e021d */
.L_x_90:
[----:B-1----:R-:W-:Y:S01]  /*5970*/  @!P1 ISETP.NE.AND P0, PT, R8, 0x1, PT ;  /* 0x000000010800980c */ /* 0x002fe20003f05270 */
[----:B------:R-:W-:Y:S01]  /*5980*/  @!P1 IMAD.HI.U32 R2, R29, R9, RZ ;  /* 0x000000091d029227 */ /* 0x000fe200078e00ff */
[----:B------:R-:W-:Y:S01]  /*5990*/  R2UR UR42, R15 ;  /* 0x000000000f2a72ca */ /* 0x000fe200000e0000 */
[----:B------:R-:W-:Y:S01]  /*59a0*/  BSSY.RECONVERGENT B6, `(.L_x_91) ;  /* 0x0000031000067945 */ /* 0x000fe20003800200 */
[----:B------:R-:W-:Y:S01]  /*59b0*/  R2UR UR41, R14 ;  /* 0x000000000e2972ca */ /* 0x000fe200000e0000 */
[----:B------:R-:W-:Y:S01]  /*59c0*/  @!P1 IMAD.HI.U32 R0, R30, R10, RZ ;  /* 0x0000000a1e009227 */ /* 0x000fe200078e00ff */
[----:B------:R-:W-:Y:S02]  /*59d0*/  @!P1 SHF.R.U32.HI R2, RZ, R12, R2 ;  /* 0x0000000cff029219 */ /* 0x000fe40000011602 */
[----:B------:R-:W-:Y:S01]  /*59e0*/  @!P1 ISETP.NE.AND P2, PT, R7, 0x1, PT ;  /* 0x000000010700980c */ /* 0x000fe20003f45270 */
[----:B------:R-:W-:Y:S01]  /*59f0*/  VIADD R80, R80, 0x1 ;  /* 0x0000000150507836 */ /* 0x000fe20000000000 */
[----:B------:R-:W-:Y:S02]  /*5a00*/  @!P1 SEL R2, R29, R2, !P0 ;  /* 0x000000021d029207 */ /* 0x000fe40004000000 */
[----:B------:R-:W-:Y:S02]  /*5a10*/  @!P1 SHF.R.U32.HI R0, RZ, R11, R0 ;  /* 0x0000000bff009219 */ /* 0x000fe40000011600 */
[----:B------:R-:W-:Y:S01]  /*5a20*/  LOP3.LUT P0, RZ, R69, 0x1b0, RZ, 0xc0, !PT ;  /* 0x000001b045ff7812 */ /* 0x000fe2000780c0ff */
[----:B------:R-:W-:Y:S01]  /*5a30*/  USHF.L.U32 UR42, UR42, 0x7, URZ ;  /* 0x000000072a2a7899 */ /* 0x000fe200080006ff */
[----:B------:R-:W-:Y:S01]  /*5a40*/  @!P1 SEL R3, R30, R0, !P2 ;  /* 0x000000001e039207 */ /* 0x000fe20005000000 */
[----:B------:R-:W-:Y:S01]  /*5a50*/  USHF.L.U32 UR41, UR41, 0x7, URZ ;  /* 0x0000000729297899 */ /* 0x000fe200080006ff */
[----:B------:R-:W-:Y:S03]  /*5a60*/  @P4 SHF.R.U32.HI R70, RZ, 0x10, R17 ;  /* 0x00000010ff464819 */ /* 0x000fe60000011611 */
[----:B------:R-:W-:Y:S02]  /*5a70*/  @!P1 IMAD.IADD R0, R2, 0x1, -R3 ;  /* 0x0000000102009824 */ /* 0x000fe400078e0a03 */
[----:B------:R-:W-:Y:S02]  /*5a80*/  @!P1 IMAD.IADD R2, R3, 0x1, -R2 ;  /* 0x0000000103029824 */ /* 0x000fe400078e0a02 */
[----:B------:R-:W-:Y:S02]  /*5a90*/  @!P1 IMAD R30, R0, R7, R30 ;  /* 0x00000007001e9224 */ /* 0x000fe400078e021e */
[----:B------:R-:W-:Y:S01]  /*5aa0*/  @!P1 IMAD R29, R2, R8, R29 ;  /* 0x00000008021d9224 */ /* 0x000fe200078e021d */
[----:B------:R-:W-:Y:S06]  /*5ab0*/  @!P0 BRA `(.L_x_92) ;  /* 0x00000000007c8947 */ /* 0x000fec0003800000 */
[----:B------:R-:W1:Y:S01]  /*5ac0*/  LDCU.64 UR8, c[0x4][0x80] ;  /* 0x01001000ff0877ac */ /* 0x000e620008000a00 */
[----:B------:R-:W-:Y:S01]  /*5ad0*/  MOV R2, 0x0 ;  /* 0x0000000000027802 */ /* 0x000fe20000000f00 */
[----:B------:R-:W-:Y:S02]  /*5ae0*/  HFMA2 R12, -RZ, RZ, 0, 5.9604644775390625e-08 ;  /* 0x00000001ff0c7431 */ /* 0x000fe400000001ff */
[----:B------:R-:W-:Y:S01]  /*5af0*/  IMAD.MOV.U32 R8, RZ, RZ, 0x70 ;  /* 0x00000070ff087424 */ /* 0x000fe200078e00ff */
[----:B------:R2:W3:Y:S01]  /*5b00*/  LDC.64 R14, c[0x4][R2] ;  /* 0x01000000020e7b82 */ /* 0x0004e20000000a00 */
[----:B------:R-:W4:Y:S01]  /*5b10*/  LDCU.64 UR6, c[0x4][0x88] ;  /* 0x01001100ff0677ac */ /* 0x000f220008000a00 */
[----:B------:R-:W-:Y:S01]  /*5b20*/  IMAD.MOV.U32 R13, RZ, RZ, RZ ;  /* 0x000000ffff0d7224 */ /* 0x000fe200078e00ff */
[----:B------:R-:W2:Y:S01]  /*5b30*/  LDCU.64 UR4, c[0x4][0x8] ;  /* 0x01000100ff0477ac */ /* 0x000ea20008000a00 */
[----:B-1----:R-:W-:Y:S01]  /*5b40*/  MOV R5, UR9 ;  /* 0x0000000900057c02 */ /* 0x002fe20008000f00 */
[----:B------:R-:W-:Y:S01]  /*5b50*/  IMAD.U32 R4, RZ, RZ, UR8 ;  /* 0x00000008ff047e24 */ /* 0x000fe2000f8e00ff */
[----:B----4-:R-:W-:Y:S01]  /*5b60*/  MOV R7, UR7 ;  /* 0x0000000700077c02 */ /* 0x010fe20008000f00 */
[----:B------:R-:W-:Y:S01]  /*5b70*/  IMAD.U32 R6, RZ, RZ, UR6 ;  /* 0x00000006ff067e24 */ /* 0x000fe2000f8e00ff */
[----:B--2---:R-:W-:Y:S01]  /*5b80*/  MOV R11, UR5 ;  /* 0x00000005000b7c02 */ /* 0x004fe20008000f00 */
[----:B------:R-:W-:Y:S02]  /*5b90*/  IMAD.U32 R10, RZ, RZ, UR4 ;  /* 0x00000004ff0a7e24 */ /* 0x000fe4000f8e00ff */
[----:B------:R-:W-:Y:S07]  /*5ba0*/  LEPC R20, `(.L_x_93) ;  /* 0x000000001014794e */ /* 0x000fee0000000000 */
[----:B---3-5:R-:W-:Y:S05]  /*5bb0*/  CALL.ABS.NOINC R14 ;  /* 0x000000000e007343 */ /* 0x028fea0003c00000 */
.L_x_93:
[----:B------:R-:W1:Y:S01]  /*5bc0*/  LDCU.64 UR8, c[0x4][0x80] ;  /* 0x01001000ff0877ac */ /* 0x000e620008000a00 */
[----:B------:R-:W2:Y:S01]  /*5bd0*/  LDC.64 R2, c[0x4][R2] ;  /* 0x0100000002027b82 */ /* 0x000ea20000000a00 */
[----:B------:R-:W-:Y:S02]  /*5be0*/  HFMA2 R12, -RZ, RZ, 0, 5.9604644775390625e-08 ;  /* 0x00000001ff0c7431 */ /* 0x000fe400000001ff */
[----:B------:R-:W-:Y:S02]  /*5bf0*/  IMAD.MOV.U32 R8, RZ, RZ, 0x70 ;  /* 0x00000070ff087424 */ /* 0x000fe400078e00ff */
[----:B------:R-:W-:Y:S01]  /*5c00*/  IMAD.MOV.U32 R13, RZ, RZ, RZ ;  /* 0x000000ffff0d7224 */ /* 0x000fe200078e00ff */
[----:B------:R-:W3:Y:S01]  /*5c10*/  LDCU.64 UR6, c[0x4][0x88] ;  /* 0x01001100ff0677ac */ /* 0x000ee20008000a00 */
[----:B------:R-:W4:Y:S01]  /*5c20*/  LDCU.64 UR4, c[0x4][0x8] ;  /* 0x01000100ff0477ac */ /* 0x000f220008000a00 */
[----:B-1----:R-:W-:Y:S02]  /*5c30*/  MOV R4, UR8 ;  /* 0x0000000800047c02 */ /* 0x002fe40008000f00 */
[----:B------:R-:W-:Y:S02]  /*5c40*/  MOV R5, UR9 ;  /* 0x0000000900057c02 */ /* 0x000fe40008000f00 */
[----:B---3--:R-:W-:Y:S01]  /*5c50*/  MOV R7, UR7 ;  /* 0x0000000700077c02 */ /* 0x008fe20008000f00 */
[----:B------:R-:W-:Y:S01]  /*5c60*/  IMAD.U32 R6, RZ, RZ, UR6 ;  /* 0x00000006ff067e24 */ /* 0x000fe2000f8e00ff */
[----:B----4-:R-:W-:Y:S01]  /*5c70*/  MOV R11, UR5 ;  /* 0x00000005000b7c02 */ /* 0x010fe20008000f00 */
[----:B------:R-:W-:Y:S02]  /*5c80*/  IMAD.U32 R10, RZ, RZ, UR4 ;  /* 0x00000004ff0a7e24 */ /* 0x000fe4000f8e00ff */
[----:B------:R-:W-:Y:S07]  /*5c90*/  LEPC R20, `(.L_x_92) ;  /* 0x000000001014794e */ /* 0x000fee0000000000 */
[----:B--2---:R-:W-:Y:S05]  /*5ca0*/  CALL.ABS.NOINC R2 ;  /* 0x0000000002007343 */ /* 0x004fea0003c00000 */
.L_x_92:
[----:B------:R-:W-:Y:S05]  /*5cb0*/  BSYNC.RECONVERGENT B6 ;  /* 0x0000000000067941 */ /* 0x000fea0003800200 */
.L_x_91:
[----:B------:R-:W-:Y:S01]  /*5cc0*/  ISETP.NE.U32.AND P4, PT, R58, RZ, PT ;  /* 0x000000ff3a00720c */ /* 0x000fe20003f85070 */
[----:B------:R-:W-:Y:S01]  /*5cd0*/  UISETP.NE.AND UP2, UPT, UR50, URZ, UPT ;  /* 0x000000ff3200728c */ /* 0x000fe2000bf45270 */
[----:B------:R-:W-:Y:S01]  /*5ce0*/  ISETP.NE.U32.AND P2, PT, RZ, UR38, PT ;  /* 0x00000026ff007c0c */ /* 0x000fe2000bf45070 */
[----:B------:R-:W-:Y:S01]  /*5cf0*/  UISETP.NE.U32.AND UP1, UPT, UR46, URZ, UPT ;  /* 0x000000ff2e00728c */ /* 0x000fe2000bf25070 */
[----:B------:R-:W-:Y:S01]  /*5d00*/  ISETP.NE.AND.EX P4, PT, R59, RZ, PT, P4 ;  /* 0x000000ff3b00720c */ /* 0x000fe20003f85340 */
[----:B------:R-:W-:Y:S01]  /*5d10*/  UPLOP3.LUT UP0, UPT, UPT, UPT, UPT, 0x40, 0x4 ;  /* 0x000000000004789c */ /* 0x000fe20003f0e870 */
[----:B------:R-:W-:Y:S01]  /*5d20*/  ISETP.NE.AND.EX P2, PT, RZ, UR39, PT, P2 ;  /* 0x00000027ff007c0c */ /* 0x000fe2000bf45320 */
[----:B------:R-:W-:Y:S01]  /*5d30*/  UISETP.NE.AND.EX UP1, UPT, UR47, URZ, UPT, UP1 ;  /* 0x000000ff2f00728c */ /* 0x000fe2000bf25310 */
[----:B------:R-:W-:Y:S04]  /*5d40*/  PLOP3.LUT P1, PT, PT, PT, UP2, 0x80, 0x8 ;  /* 0x000000000008781c */ /* 0x000fe80003f2f028 */
[----:B------:R-:W-:Y:S06]  /*5d50*/  @UP2 UPLOP3.LUT UP0, UPT, UPT, UPT, UP1, 0x80, 0x8 ;  /* 0x000000000008289c */ /* 0x000fec0003f0f010 */
[----:B------:R-:W-:Y:S01]  /*5d60*/  PLOP3.LUT P0, PT, PT, PT, UP0, 0x80, 0x8 ;  /* 0x000000000008781c */ /* 0x000fe20003f0f008 */
[----:B------:R-:W-:Y:S01]  /*5d70*/  @!UPT UIADD3 URZ, UPT, UPT, URZ, URZ, URZ ;  /* 0x000000fffffff290 */ /* 0x000fe2000fffe0ff */
[----:B------:R-:W-:Y:S11]  /*5d80*/  BRA.U !UP1, `(.L_x_94) ;  /* 0x0000000109387547 */ /* 0x000ff6000b800000 */
[----:B------:R-:W-:Y:S01]  /*5d90*/  UISETP.NE.U32.AND UP0, UPT, UR38, URZ, UPT ;  /* 0x000000ff2600728c */ /* 0x000fe2000bf05070 */
[----:B------:R-:W-:Y:S02]  /*5da0*/  HFMA2 R0, -RZ, RZ, 0, 5.9604644775390625e-08 ;  /* 0x00000001ff007431 */ /* 0x000fe400000001ff */
[----:B------:R-:W-:Y:S01]  /*5db0*/  IMAD.MOV.U32 R64, RZ, RZ, 0x1 ;  /* 0x00000001ff407424 */ /* 0x000fe200078e00ff */
[----:B------:R-:W-:Y:S06]  /*5dc0*/  UISETP.NE.AND.EX UP0, UPT, UR39, URZ, UPT, UP0 ;  /* 0x000000ff2700728c */ /* 0x000fec000bf05300 */
[----:B------:R-:W-:Y:S05]  /*5dd0*/  PLOP3.LUT P3, PT, PT, PT, UP0, 0x80, 0x8 ;  /* 0x000000000008781c */ /* 0x000fea0003f6f008 */
[----:B------:R-:W1:Y:S01]  /*5de0*/  @UP0 LDCU.64 UR6, c[0x0][0x888] ;  /* 0x00011100ff0607ac */ /* 0x000e620008000a00 */
[----:B------:R-:W-:Y:S07]  /*5df0*/  @UP0 UIMAD UR4, UR44, UR46, URZ ;  /* 0x0000002e2c0402a4 */ /* 0x000fee000f8e02ff */
[----:B------:R-:W-:Y:S01]  /*5e00*/  @!P3 PRMT R64, R0, 0x7610, R64 ;  /* 0x000076100040b816 */ /* 0x000fe20000000040 */
[----:B-1----:R-:W-:Y:S03]  /*5e10*/  @UP0 UIMAD.WIDE UR6, UR4, 0x4, UR6 ;  /* 0x00000004040608a5 */ /* 0x002fe6000f8e0206 */
[----:B------:R-:W1:Y:S03]  /*5e20*/  @!UP0 LDCU UR4, c[0x0][0x880] ;  /* 0x00011000ff0487ac */ /* 0x000e660008000800 */
[----:B------:R-:W-:Y:S01]  /*5e30*/  IMAD.U32 R2, RZ, RZ, UR6 ;  /* 0x00000006ff027e24 */ /* 0x000fe2000f8e00ff */
[----:B------:R-:W-:Y:S05]  /*5e40*/  MOV R3, UR7 ;  /* 0x0000000700037c02 */ /* 0x000fea0008000f00 */
[----:B-----5:R2:W5:Y:S02]  /*5e50*/  @P3 LDG.E R35, desc[UR48][R2.64] ;  /* 0x0000003002233981 */ /* 0x020564000c1e1900 */
[----:B-12---:R-:W-:Y:S02]  /*5e60*/  @!P3 IMAD.U32 R35, RZ, RZ, UR4 ;  /* 0x00000004ff23be24 */ /* 0x006fe4000f8e00ff */
.L_x_94:
[----:B------:R-:W-:Y:S05]  /*5e70*/  @!P4 BRA `(.L_x_95) ;  /* 0x000000000020c947 */ /* 0x000fea0003800000 */
[----:B------:R-:W-:Y:S04]  /*5e80*/  ISETP.NE.U32.AND P3, PT, R56, RZ, PT ;  /* 0x000000ff3800720c */ /* 0x000fe80003f65070 */
[----:B------:R-:W-:Y:S11]  /*5e90*/  ISETP.NE.AND.EX P3, PT, R57, RZ, PT, P3 ;  /* 0x000000ff3900720c */ /* 0x000ff60003f65330 */
[----:B------:R-:W-:Y:S02]  /*5ea0*/  @!UPT UIADD3 URZ, UPT, UPT, URZ, URZ, URZ ;  /* 0x000000fffffff290 */ /* 0x000fe4000fffe0ff */
[----:B------:R-:W1:Y:S01]  /*5eb0*/  @P3 LDC.64 R2, c[0x0][0x8a8] ;  /* 0x00022a00ff023b82 */ /* 0x000e620000000a00 */
[----:B------:R-:W-:Y:S04]  /*5ec0*/  @P3 IMAD R0, R58, UR44, RZ ;  /* 0x0000002c3a003c24 */ /* 0x000fe8000f8e02ff */
[----:B-1----:R-:W-:Y:S05]  /*5ed0*/  @P3 IMAD.WIDE R2, R0, 0x4, R2 ;  /* 0x0000000400023825 */ /* 0x002fea00078e0202 */
[----:B-----5:R1:W5:Y:S02]  /*5ee0*/  @P3 LDG.E R33, desc[UR48][R2.64] ;  /* 0x0000003002213981 */ /* 0x020364000c1e1900 */
[----:B-1----:R-:W2:Y:S02]  /*5ef0*/  @!P3 LDC R33, c[0x0][0x8a0] ;  /* 0x00022800ff21bb82 */ /* 0x002ea40000000800 */
.L_x_95:
[----:B-----5:R-:W-:Y:S01]  /*5f00*/  FSETP.NEU.AND P3, PT, R35, RZ, PT ;  /* 0x000000ff2300720b */ /* 0x020fe20003f6d000 */
[----:B------:R-:W-:Y:S01]  /*5f10*/  BSSY B1, `(.L_x_96) ;  /* 0x0000038000017945 */ /* 0x000fe20003800000 */
[----:B------:R-:W-:Y:S01]  /*5f20*/  SEL R3, RZ, 0xffffffff, P2 ;  /* 0xffffffffff037807 */ /* 0x000fe20001000000 */
[----:B------:R-:W-:Y:S01]  /*5f30*/  IMAD.MOV.U32 R85, RZ, RZ, 0x1 ;  /* 0x00000001ff557424 */ /* 0x000fe200078e00ff */
[----:B------:R-:W-:Y:S01]  /*5f40*/  @P1 LOP3.LUT P2, RZ, R64, 0xff, RZ, 0xc0, !PT ;  /* 0x000000ff40ff1812 */ /* 0x000fe2000784c0ff */
[C---:B------:R-:W-:Y:S01]  /*5f50*/  IMAD R34, R31.reuse, 0x80, R32 ;  /* 0x000000801f227824 */ /* 0x040fe200078e0220 */
[----:B------:R-:W-:Y:S01]  /*5f60*/  @P1 SEL R0, RZ, 0xffffffff, P3 ;  /* 0xffffffffff001807 */ /* 0x000fe20001800000 */
[----:B------:R-:W-:Y:S01]  /*5f70*/  IMAD R81, R76, -0x10, R74 ;  /* 0xfffffff04c517824 */ /* 0x000fe200078e024a */
[----:B------:R-:W-:Y:S01]  /*5f80*/  LEA R83, R31, UR36, 0x3 ;  /* 0x000000241f537c11 */ /* 0x000fe2000f8e18ff */
[----:B------:R-:W-:Y:S01]  /*5f90*/  IMAD.MOV.U32 R84, RZ, RZ, RZ ;  /* 0x000000ffff547224 */ /* 0x000fe200078e00ff */
[C---:B------:R-:W-:Y:S02]  /*5fa0*/  @P0 SEL R0, R3.reuse, R0, !P2 ;  /* 0x0000000003000207 */ /* 0x040fe40005000000 */
[----:B------:R-:W-:Y:S02]  /*5fb0*/  CS2R R54, SRZ ;  /* 0x0000000000367805 */ /* 0x000fe4000001ff00 */
[----:B------:R-:W-:Y:S02]  /*5fc0*/  PLOP3.LUT P2, PT, PT, PT, UP1, 0x80, 0x8 ;  /* 0x000000000008781c */ /* 0x000fe40003f4f018 */
[----:B------:R-:W-:Y:S02]  /*5fd0*/  CS2R R52, SRZ ;  /* 0x0000000000347805 */ /* 0x000fe4000001ff00 */
[----:B------:R-:W-:Y:S02]  /*5fe0*/  @P1 LOP3.LUT R0, R0, 0x1, RZ, 0xc0, !PT ;  /* 0x0000000100001812 */ /* 0x000fe400078ec0ff */
[----:B------:R-:W-:Y:S02]  /*5ff0*/  CS2R R50, SRZ ;  /* 0x0000000000327805 */ /* 0x000fe4000001ff00 */
[----:B------:R-:W-:Y:S02]  /*6000*/  LOP3.LUT P4, R79, R64, 0xff, RZ, 0xc0, !PT ;  /* 0x000000ff404f7812 */ /* 0x000fe4000788c0ff */
[----:B------:R-:W-:Y:S02]  /*6010*/  CS2R R48, SRZ ;  /* 0x0000000000307805 */ /* 0x000fe4000001ff00 */
[----:B------:R-:W-:Y:S02]  /*6020*/  ISETP.NE.U32.OR P5, PT, R0, 0x1, !P1 ;  /* 0x000000010000780c */ /* 0x000fe40004fa5470 */
[----:B------:R-:W-:Y:S02]  /*6030*/  CS2R R46, SRZ ;  /* 0x00000000002e7805 */ /* 0x000fe4000001ff00 */
[----:B------:R-:W-:Y:S02]  /*6040*/  SEL R2, RZ, 0xffffffff, P3 ;  /* 0xffffffffff027807 */ /* 0x000fe40001800000 */
[----:B------:R-:W-:Y:S02]  /*6050*/  CS2R R44, SRZ ;  /* 0x00000000002c7805 */ /* 0x000fe4000001ff00 */
[----:B------:R-:W-:Y:S02]  /*6060*/  P2R R82, PR, RZ, 0x20 ;  /* 0x00000020ff527803 */ /* 0x000fe40000000000 */
[----:B------:R-:W-:Y:S02]  /*6070*/  CS2R R42, SRZ ;  /* 0x00000000002a7805 */ /* 0x000fe4000001ff00 */
[----:B------:R-:W-:Y:S02]  /*6080*/  CS2R R40, SRZ ;  /* 0x0000000000287805 */ /* 0x000fe4000001ff00 */
[----:B------:R-:W-:Y:S04]  /*6090*/  @P2 SEL R2, R3, R2, !P4 ;  /* 0x0000000203022207 */ /* 0x000fe80006000000 */
[----:B------:R-:W-:Y:S02]  /*60a0*/  LOP3.LUT R2, R2, 0x1, RZ, 0xc0, !PT ;  /* 0x0000000102027812 */ /* 0x000fe400078ec0ff */
[----:B------:R-:W-:Y:S02]  /*60b0*/  @P5 SHF.L.U32 R0, RZ, 0x1f, RZ ;  /* 0x0000001fff005819 */ /* 0x000fe400000006ff */
[----:B------:R-:W-:Y:S02]  /*60c0*/  ISETP.NE.U32.AND P2, PT, R2, 0x1, PT ;  /* 0x000000010200780c */ /* 0x000fe40003f45070 */
[----:B------:R1:W3:Y:S02]  /*60d0*/  @P5 SYNCS.PHASECHK.TRANS64.TRYWAIT P1, [UR36+0x60], R0 ;  /* 0x00006000ff0055a7 */ /* 0x0002e40008021124 */
[----:B------:R-:W-:Y:S02]  /*60e0*/  P2R R86, PR, RZ, 0x4 ;  /* 0x00000004ff567803 */ /* 0x000fe40000000000 */
[----:B-1----:R-:W-:Y:S04]  /*60f0*/  SHF.L.U32 R0, R72, 0x1f, RZ ;  /* 0x0000001f48007819 */ /* 0x002fe800000006ff */
[----:B------:R1:W4:Y:S01]  /*6100*/  SYNCS.PHASECHK.TRANS64.TRYWAIT P0, [R83+URZ+0xd0], R0 ;  /* 0x0000d000530075a7 */ /* 0x00032200080011ff */
[----:B---3--:R-:W-:Y:S01]  /*6110*/  @P5 SEL R85, RZ, 0x1, !P1 ;  /* 0x00000001ff555807 */ /* 0x008fe20004800000 */
[----:B-1----:R-:W-:Y:S06]  /*6120*/  @!P5 BRA `(.L_x_97) ;  /* 0x000000000058d947 */ /* 0x002fec0003800000 */
[----:B------:R-:W-:Y:S01]  /*6130*/  IMAD.MOV.U32 R54, RZ, RZ, RZ ;  /* 0x000000ffff367224 */ /* 0x000fe200078e00ff */
[----:B------:R-:W-:Y:S01]  /*6140*/  ISETP.NE.AND P1, PT, R85, RZ, PT ;  /* 0x000000ff5500720c */ /* 0x000fe20003f25270 */
[----:B------:R-:W-:Y:S01]  /*6150*/  BSSY B0, `(.L_x_98) ;  /* 0x000000c000007945 */ /* 0x000fe20003800000 */
[----:B------:R-:W-:Y:S02]  /*6160*/  CS2R R42, SRZ ;  /* 0x00000000002a7805 */ /* 0x000fe4000001ff00 */
[----:B------:R-:W-:Y:S02]  /*6170*/  CS2R R40, SRZ ;  /* 0x0000000000287805 */ /* 0x000fe4000001ff00 */
[----:B------:R-:W-:Y:S02]  /*6180*/  CS2R R46, SRZ ;  /* 0x00000000002e7805 */ /* 0x000fe4000001ff00 */
[----:B------:R-:W-:Y:S02]  /*6190*/  CS2R R44, SRZ ;  /* 0x00000000002c7805 */ /* 0x000fe4000001ff00 */
[----:B------:R-:W-:Y:S02]  /*61a0*/  CS2R R50, SRZ ;  /* 0x0000000000327805 */ /* 0x000fe4000001ff00 */
[----:B------:R-:W-:Y:S02]  /*61b0*/  CS2R R48, SRZ ;  /* 0x0000000000307805 */ /* 0x000fe4000001ff00 */
[----:B------:R-:W-:Y:S01]  /*61c0*/  CS2R R52, SRZ ;  /* 0x0000000000347805 */ /* 0x000fe2000001ff00 */
[----:B------:R-:W-:Y:S06]  /*61d0*/  @P1 BRA `(.L_x_99) ;  /* 0x00000000000c1947 */ /* 0x000fec0003800000 */
[----:B------:R-:W-:Y:S04]  /*61e0*/  SHF.L.U32 R3, RZ, 0x1f, RZ ;  /* 0x0000001fff037819 */ /* 0x000fe800000006ff */
[----:B------:R-:W1:Y:S02]  /*61f0*/  SYNCS.PHASECHK.TRANS64.TRYWAIT P1, [UR36+0x60], R3 ;  /* 0x00006003ff0075a7 */ /* 0x000e640008021124 */
[----:B-1----:R-:W-:Y:S05]  /*6200*/  @!P1 BRA `(.L_x_100) ;  /* 0x0000004800a09947 */ /* 0x002fea0003800000 */
.L_x_99:
[----:B------:R-:W-:Y:S05]  /*6210*/  BSYNC B0 ;  /* 0x0000000000007941 */ /* 0x000fea0003800000 */
.L_x_98:
[----:B------:R-:W-:Y:S01]  /*6220*/  ISETP.NE.AND P1, PT, R86, RZ, PT ;  /* 0x000000ff5600720c */ /* 0x000fe20003f25270 */
[----:B------:R-:W-:Y:S11]  /*6230*/  HFMA2 R84, -RZ, RZ, 0, 5.9604644775390625e-08 ;  /* 0x00000001ff547431 */ /* 0x000ff600000001ff */
[----:B------:R-:W-:Y:S01]  /*6240*/  @!UPT UIADD3 URZ, UPT, UPT, URZ, URZ, URZ ;  /* 0x000000fffffff290 */ /* 0x000fe2000fffe0ff */
[----:B------:R3:W1:Y:S04]  /*6250*/  @P1 LDS.128 R40, [R75] ;  /* 0x000000004b281984 */ /* 0x0006680000000c00 */
[----:B------:R3:W1:Y:S04]  /*6260*/  @P1 LDS.128 R44, [R74+0x10] ;  /* 0x000010004a2c1984 */ /* 0x0006680000000c00 */
[----:B------:R3:W1:Y:S04]  /*6270*/  @P1 LDS.128 R48, [R73+0x20] ;  /* 0x0000200049301984 */ /* 0x0006680000000c00 */
[----:B------:R3:W1:Y:S02]  /*6280*/  @P1 LDS.128 R52, [R81+0x30] ;  /* 0x0000300051341984 */ /* 0x0006640000000c00 */
.L_x_97:
[----:B------:R-:W-:Y:S05]  /*6290*/  BSYNC B1 ;  /* 0x0000000000017941 */ /* 0x000fea0003800000 */
.L_x_96:
[----:B-1----:R-:W-:Y:S04]  /*62a0*/  SHF.R.U32.HI R2, RZ, 0x15, R34 ;  /* 0x00000015ff027819 */ /* 0x002fe80000011622 */
[----:B------:R-:W-:Y:S01]  /*62b0*/  LOP3.LUT P1, RZ, R2, 0x3, R68, 0x48, !PT ;  /* 0x0000000302ff7812 */ /* 0x000fe20007824844 */
[----:B------:R-:W-:Y:S01]  /*62c0*/  @!UPT UIADD3 URZ, UPT, UPT, URZ, URZ, URZ ;  /* 0x000000fffffff290 */ /* 0x000fe2000fffe0ff */
[----:B----4-:R-:W-:Y:S11]  /*62d0*/  @P0 BRA `(.L_x_101) ;  /* 0x0000000000080947 */ /* 0x010ff60003800000 */
[----:B------:R-:W1:Y:S02]  /*62e0*/  SYNCS.PHASECHK.TRANS64.TRYWAIT P0, [R83+URZ+0xd0], R0 ;  /* 0x0000d000530075a7 */ /* 0x000e6400080011ff */
[----:B-1----:R-:W-:Y:S05]  /*62f0*/  @!P0 BRA `(.L_x_102) ;  /* 0x00000048007c8947 */ /* 0x002fea0003800000 */
.L_x_101:
[----:B------:R-:W-:Y:S05]  /*6300*/  @!P1 BRA `(.L_x_103) ;  /* 0x0000000000409947 */ /* 0x000fea0003800000 */
[----:B------:R-:W4:Y:S01]  /*6310*/  LDCU.64 UR8, c[0x4][0x70] ;  /* 0x01000e00ff0877ac */ /* 0x000f220008000a00 */
[----:B------:R-:W-:Y:S01]  /*6320*/  MOV R3, 0x0 ;  /* 0x0000000000037802 */ /* 0x000fe20000000f00 */
[----:B------:R-:W-:Y:S02]  /*6330*/  HFMA2 R12, -RZ, RZ, 0, 5.9604644775390625e-08 ;  /* 0x00000001ff0c7431 */ /* 0x000fe400000001ff */
[----:B------:R-:W-:Y:S02]  /*6340*/  IMAD.MOV.U32 R8, RZ, RZ, 0x192 ;  /* 0x00000192ff087424 */ /* 0x000fe400078e00ff */
[----:B------:R-:W-:Y:S01]  /*6350*/  IMAD.MOV.U32 R13, RZ, RZ, RZ ;  /* 0x000000ffff0d7224 */ /* 0x000fe200078e00ff */
[----:B------:R-:W5:Y:S01]  /*6360*/  LDCU.64 UR6, c[0x4][0x78] ;  /* 0x01000f00ff0677ac */ /* 0x000f620008000a00 */
[----:B------:R-:W1:Y:S01]  /*6370*/  LDC.64 R2, c[0x4][R3] ;  /* 0x0100000003027b82 */ /* 0x000e620000000a00 */
[----:B------:R-:W2:Y:S01]  /*6380*/  LDCU.64 UR4, c[0x4][0x10] ;  /* 0x01000200ff0477ac */ /* 0x000ea20008000a00 */
[----:B----4-:R-:W-:Y:S01]  /*6390*/  MOV R5, UR9 ;  /* 0x0000000900057c02 */ /* 0x010fe20008000f00 */
[----:B------:R-:W-:Y:S01]  /*63a0*/  IMAD.U32 R4, RZ, RZ, UR8 ;  /* 0x00000008ff047e24 */ /* 0x000fe2000f8e00ff */
[----:B-----5:R-:W-:Y:S01]  /*63b0*/  MOV R7, UR7 ;  /* 0x0000000700077c02 */ /* 0x020fe20008000f00 */
[----:B------:R-:W-:Y:S01]  /*63c0*/  IMAD.U32 R6, RZ, RZ, UR6 ;  /* 0x00000006ff067e24 */ /* 0x000fe2000f8e00ff */
[----:B--2---:R-:W-:Y:S01]  /*63d0*/  MOV R11, UR5 ;  /* 0x00000005000b7c02 */ /* 0x004fe20008000f00 */
[----:B------:R-:W-:Y:S02]  /*63e0*/  IMAD.U32 R10, RZ, RZ, UR4 ;  /* 0x00000004ff0a7e24 */ /* 0x000fe4000f8e00ff */
[----:B------:R-:W-:Y:S07]  /*63f0*/  LEPC R20, `(.L_x_103) ;  /* 0x000000001014794e */ /* 0x000fee0000000000 */
[----:B-1-3--:R-:W-:Y:S05]  /*6400*/  CALL.ABS.NOINC R2 ;  /* 0x0000000002007343 */ /* 0x00afea0003c00000 */
.L_x_103:
[----:B------:R-:W-:Y:S05]  /*6410*/  WARPSYNC.ALL ;  /* 0x0000000000007948 */ /* 0x000fea0003800000 */
[----:B------:R-:W-:Y:S01]  /*6420*/  R2UR UR4, R34 ;  /* 0x00000000220472ca */ /* 0x000fe200000e0000 */
[----:B------:R-:W-:Y:S01]  /*6430*/  BSSY.RECONVERGENT B0, `(.L_x_104) ;  /* 0x0000039000007945 */ /* 0x000fe20003800200 */
[----:B------:R-:W-:Y:S11]  /*6440*/  ISETP.NE.AND P0, PT, R77, RZ, PT ;  /* 0x000000ff4d00720c */ /* 0x000ff60003f05270 */
[----:B------:R-:W1:Y:S02]  /*6450*/  LDTM.x16 R4, tmem[UR4] ;  /* 0x00000004000479ee */ /* 0x000e640008240000 */
[C---:B-12---:R-:W-:Y:S01]  /*6460*/  FMUL R0, R33.reuse, R4 ;  /* 0x0000000421007220 */ /* 0x046fe20000400000 */
[C---:B------:R-:W-:Y:S01]  /*6470*/  FMUL R2, R33.reuse, R5 ;  /* 0x0000000521027220 */ /* 0x040fe20000400000 */
[C---:B------:R-:W-:Y:S01]  /*6480*/  FMUL R3, R33.reuse, R6 ;  /* 0x0000000621037220 */ /* 0x040fe20000400000 */
[----:B------:R-:W-:Y:S01]  /*6490*/  FMUL R7, R33, R7 ;  /* 0x0000000721077220 */ /* 0x000fe20000400000 */
[----:B------:R-:W-:Y:S01]  /*64a0*/  FFMA R36, R35, R40, R0 ;  /* 0x0000002823247223 */ /* 0x000fe20000000000 */
        /* <DEDUP_REMOVED lines=10> */
[----:B------:R1:W-:Y:S01]  /*6550*/  STS.128 [R75], R36 ;  /* 0x000000244b007388 */ /* 0x0003e20000000c00 */
        /* <DEDUP_REMOVED lines=8> */
[----:B------:R1:W-:Y:S01]  /*65e0*/  STS.128 [R74+0x10], R4 ;  /* 0x000010044a007388 */ /* 0x0003e20000000c00 */
[----:B------:R-:W-:Y:S01]  /*65f0*/  FMUL R13, R33, R17 ;  /* 0x00000011210d7220 */ /* 0x000fe20000400000 */
[----:B------:R-:W-:Y:S01]  /*6600*/  FFMA R10, R35, R50, R10 ;  /* 0x00000032230a7223 */ /* 0x000fe2000000000a */
[----:B------:R-:W-:Y:S01]  /*6610*/  FMUL R14, R33, R18 ;  /* 0x00000012210e7220 */ /* 0x000fe20000400000 */
[----:B------:R-:W-:Y:S01]  /*6620*/  FFMA R11, R35, R51, R15 ;  /* 0x00000033230b7223 */ /* 0x000fe2000000000f */
[----:B------:R-:W-:Y:S01]  /*6630*/  FMUL R19, R33, R19 ;  /* 0x0000001321137220 */ /* 0x000fe20000400000 */
[C---:B------:R-:W-:Y:S01]  /*6640*/  FFMA R12, R35.reuse, R52, R12 ;  /* 0x00000034230c7223 */ /* 0x040fe2000000000c */
[C---:B------:R-:W-:Y:S01]  /*6650*/  FFMA R13, R35.reuse, R53, R13 ;  /* 0x00000035230d7223 */ /* 0x040fe2000000000d */
[C---:B------:R-:W-:Y:S01]  /*6660*/  FFMA R14, R35.reuse, R54, R14 ;  /* 0x00000036230e7223 */ /* 0x040fe2000000000e */
[----:B------:R1:W-:Y:S01]  /*6670*/  STS.128 [R73+0x20], R8 ;  /* 0x0000200849007388 */ /* 0x0003e20000000c00 */
[----:B------:R-:W-:Y:S05]  /*6680*/  FFMA R15, R35, R55, R19 ;  /* 0x00000037230f7223 */ /* 0x000fea0000000013 */
[----:B------:R1:W-:Y:S01]  /*6690*/  STS.128 [R81+0x30], R12 ;  /* 0x0000300c51007388 */ /* 0x0003e20000000c00 */
[----:B------:R-:W-:Y:S01]  /*66a0*/  @!PT LDS RZ, [RZ] ;  /* 0x00000000fffff984 */ /* 0x000fe20000000800 */
[----:B------:R-:W-:Y:S01]  /*66b0*/  @!PT LDS RZ, [RZ] ;  /* 0x00000000fffff984 */ /* 0x000fe20000000800 */
[----:B------:R-:W-:Y:S01]  /*66c0*/  @!PT LDS RZ, [RZ] ;  /* 0x00000000fffff984 */ /* 0x000fe20000000800 */
[----:B------:R-:W-:Y:S01]  /*66d0*/  @!PT LDS RZ, [RZ] ;  /* 0x00000000fffff984 */ /* 0x000fe20000000800 */
[----:B------:R2:W-:Y:S06]  /*66e0*/  MEMBAR.ALL.CTA ;  /* 0x0000000000007992 */ /* 0x0005ec0000008000 */
[----:B--2---:R-:W2:Y:S02]  /*66f0*/  FENCE.VIEW.ASYNC.S ;  /* 0x00000000000073c6 */ /* 0x004ea40000000000 */
[----:B--2---:R-:W-:Y:S06]  /*6700*/  BAR.SYNC.DEFER_BLOCKING 0x1, 0x80 ;  /* 0x0042000000007b1d */ /* 0x004fec0000010000 */
[----:B------:R-:W-:Y:S05]  /*6710*/  @P0 BRA `(.L_x_105) ;  /* 0x0000000000280947 */ /* 0x000fea0003800000 */
[----:B------:R-:W-:Y:S02]  /*6720*/  UIADD3 UR4, UPT, UPT, UR36, 0x200, URZ ;  /* 0x0000020024047890 */ /* 0x000fe4000fffe0ff */
[----:B------:R-:W-:Y:S01]  /*6730*/  UIADD3 UR6, UP0, UPT, UR52, 0x680, URZ ;  /* 0x0000068034067890 */ /* 0x000fe2000ff1e0ff */
[----:B------:R-:W-:Y:S03]  /*6740*/  UMOV UR43, UR44 ;  /* 0x0000002c002b7c82 */ /* 0x000fe60008000000 */
[----:B------:R-:W-:Y:S01]  /*6750*/  MOV R69, UR4 ;  /* 0x0000000400457c02 */ /* 0x000fe20008000f00 */
[----:B------:R-:W-:Y:S03]  /*6760*/  UIADD3.X UR7, UPT, UPT, URZ, UR53, URZ, UP0, !UPT ;  /* 0x00000035ff077290 */ /* 0x000fe600087fe4ff */
[----:B------:R-:W-:Y:S11]  /*6770*/  R2UR UR40, R69 ;  /* 0x00000000452872ca */ /* 0x000ff600000e0000 */
[----:B------:R-:W-:Y:S02]  /*6780*/  @!UPT UIADD3 URZ, UPT, UPT, URZ, URZ, URZ ;  /* 0x000000fffffff290 */ /* 0x000fe4000fffe0ff */
[----:B------:R2:W-:Y:S01]  /*6790*/  UTMASTG.3D [UR40], [UR6] ;  /* 0x00000028060073b5 */ /* 0x0005e20008010000 */
[----:B------:R0:W-:Y:S01]  /*67a0*/  UTMACMDFLUSH ;  /* 0x00000000000079b7 */ /* 0x0001e20000000000 */
[----:B--2---:R-:W-:Y:S04]  /*67b0*/  DEPBAR.LE SB0, 0x1 ;  /* 0x000080400000791a */ /* 0x004fe80000000000 */
.L_x_105:
[----:B------:R-:W-:Y:S05]  /*67c0*/  BSYNC.RECONVERGENT B0 ;  /* 0x0000000000007941 */ /* 0x000fea0003800200 */
.L_x_104:
[----:B------:R-:W-:Y:S01]  /*67d0*/  BAR.SYNC.DEFER_BLOCKING 0x1, 0x80 ;  /* 0x0042000000007b1d */ /* 0x000fe20000010000 */
[----:B------:R-:W-:Y:S01]  /*67e0*/  ISETP.NE.AND P1, PT, R82, RZ, PT ;  /* 0x000000ff5200720c */ /* 0x000fe20003f25270 */
[----:B------:R-:W-:Y:S01]  /*67f0*/  UISETP.NE.AND UP0, UPT, UR45, URZ, UPT ;  /* 0x000000ff2d00728c */ /* 0x000fe2000bf05270 */
[----:B------:R-:W-:Y:S11]  /*6800*/  LEA R2, R84, UR36, 0x3 ;  /* 0x0000002454027c11 */ /* 0x000ff6000f8e18ff */
[----:B------:R-:W-:Y:S01]  /*6810*/  @P1 SHF.L.U32 R3, RZ, 0x1f, RZ ;  /* 0x0000001fff031819 */ /* 0x000fe200000006ff */
[----:B------:R-:W-:Y:S06]  /*6820*/  BRA.U !UP0, `(.L_x_106) ;  /* 0x0000000108247547 */ /* 0x000fec000b800000 */
[----:B-1----:R-:W-:Y:S01]  /*6830*/  IMAD.U32 R4, RZ, RZ, UR51 ;  /* 0x00000033ff047e24 */ /* 0x002fe2000f8e00ff */
[----:B------:R-:W-:Y:S01]  /*6840*/  MOV R0, UR37 ;  /* 0x0000002500007c02 */ /* 0x000fe20008000f00 */
[----:B------:R-:W-:Y:S03]  /*6850*/  UIADD3 UR51, UPT, UPT, UR51, 0x1, URZ ;  /* 0x0000000133337890 */ /* 0x000fe6000fffe0ff */
[----:B------:R-:W-:Y:S01]  /*6860*/  @P1 LEA R4, R4, UR36, 0x3 ;  /* 0x0000002404041c11 */ /* 0x000fe2000f8e18ff */
[----:B------:R-:W-:Y:S04]  /*6870*/  UISETP.NE.AND UP0, UPT, UR51, 0x4, UPT ;  /* 0x000000043300788c */ /* 0x000fe8000bf05270 */
[----:B------:R-:W-:Y:S01]  /*6880*/  @P1 VIADD R4, R4, 0x80 ;  /* 0x0000008004041836 */ /* 0x000fe20000000000 */
[----:B------:R-:W-:Y:S04]  /*6890*/  USEL UR51, UR51, URZ, UP0 ;  /* 0x000000ff33337287 */ /* 0x000fe80008000000 */
[----:B------:R-:W-:Y:S04]  /*68a0*/  @P1 PRMT R0, R0, 0x654, R4 ;  /* 0x0000065400001816 */ /* 0x000fe80000000004 */
[----:B------:R2:W-:Y:S04]  /*68b0*/  @P1 SYNCS.ARRIVE.TRANS64.RED.A1T0 RZ, [R0+URZ], RZ ;  /* 0x000000ff00ff19a7 */ /* 0x0005e800081004ff */
.L_x_106:
[----:B------:R-:W4:Y:S01]  /*68c0*/  @P1 SYNCS.PHASECHK.TRANS64.TRYWAIT P0, [R2+URZ+0x60], R3 ;  /* 0x00006003020015a7 */ /* 0x000f2200080011ff */
[----:B------:R-:W-:Y:S01]  /*68d0*/  BSSY B1, `(.L_x_107) ;  /* 0x0000016000017945 */ /* 0x000fe20003800000 */
[----:B----4-:R-:W-:Y:S03]  /*68e0*/  @P1 SEL R85, RZ, 0x1, !P0 ;  /* 0x00000001ff551807 */ /* 0x010fe60004000000 */
[----:B------:R-:W-:Y:S05]  /*68f0*/  @!P1 BRA `(.L_x_108) ;  /* 0x00000000004c9947 */ /* 0x000fea0003800000 */
[----:B------:R-:W-:Y:S01]  /*6900*/  ISETP.NE.AND P0, PT, R85, RZ, PT ;  /* 0x000000ff5500720c */ /* 0x000fe20003f05270 */
[----:B------:R-:W-:Y:S01]  /*6910*/  BSSY B0, `(.L_x_109) ;  /* 0x000000b000007945 */ /* 0x000fe20003800000 */
[----:B------:R-:W-:Y:S11]  /*6920*/  ISETP.NE.AND P1, PT, R86, RZ, PT ;  /* 0x000000ff5600720c */ /* 0x000ff60003f25270 */
[----:B------:R-:W-:Y:S02]  /*6930*/  @!UPT UIADD3 URZ, UPT, UPT, URZ, URZ, URZ ;  /* 0x000000fffffff290 */ /* 0x000fe4000fffe0ff */
[C---:B-1----:R-:W-:Y:S01]  /*6940*/  @P1 IMAD R6, R84.reuse, 0x2000, R75 ;  /* 0x0000200054061824 */ /* 0x042fe200078e024b */
[C---:B------:R-:W-:Y:S01]  /*6950*/  @P1 LEA R4, R84.reuse, R73, 0xd ;  /* 0x0000004954041211 */ /* 0x040fe200078e68ff */
[C---:B------:R-:W-:Y:S02]  /*6960*/  @P1 IMAD R5, R84.reuse, 0x2000, R74 ;  /* 0x0000200054051824 */ /* 0x040fe400078e024a */
[----:B------:R-:W-:Y:S01]  /*6970*/  @P1 IMAD R3, R84, 0x2000, R81 ;  /* 0x0000200054031824 */ /* 0x000fe200078e0251 */
[----:B------:R-:W-:Y:S06]  /*6980*/  @P0 BRA `(.L_x_110) ;  /* 0x00000000000c0947 */ /* 0x000fec0003800000 */
[----:B--2---:R-:W-:Y:S04]  /*6990*/  SHF.L.U32 R0, RZ, 0x1f, RZ ;  /* 0x0000001fff007819 */ /* 0x004fe800000006ff */
[----:B------:R-:W1:Y:S02]  /*69a0*/  SYNCS.PHASECHK.TRANS64.TRYWAIT P0, [R2+URZ+0x60], R0 ;  /* 0x00006000020075a7 */ /* 0x000e6400080011ff */
[----:B-1----:R-:W-:Y:S05]  /*69b0*/  @!P0 BRA `(.L_x_111) ;  /* 0x0000004000e08947 */ /* 0x002fea0003800000 */
.L_x_110:
[----:B------:R-:W-:Y:S05]  /*69c0*/  BSYNC B0 ;  /* 0x0000000000007941 */ /* 0x000fea0003800000 */
.L_x_109:
[----:B------:R-:W-:Y:S02]  /*69d0*/  ISETP.NE.AND P0, PT, R86, RZ, PT ;  /* 0x000000ff5600720c */ /* 0x000fe40003f05270 */
[----:B------:R-:W-:Y:S11]  /*69e0*/  IADD3 R84, PT, PT, R84, 0x1, RZ ;  /* 0x0000000154547810 */ /* 0x000ff60007ffe0ff */
[----:B------:R4:W1:Y:S04]  /*69f0*/  @P0 LDS.128 R40, [R6] ;  /* 0x0000000006280984 */ /* 0x0008680000000c00 */
[----:B------:R4:W1:Y:S04]  /*6a00*/  @P0 LDS.128 R44, [R5+0x10] ;  /* 0x00001000052c0984 */ /* 0x0008680000000c00 */
[----:B------:R4:W1:Y:S04]  /*6a10*/  @P0 LDS.128 R48, [R4+0x20] ;  /* 0x0000200004300984 */ /* 0x0008680000000c00 */
[----:B------:R4:W1:Y:S02]  /*6a20*/  @P0 LDS.128 R52, [R3+0x30] ;  /* 0x0000300003340984 */ /* 0x0008640000000c00 */
.L_x_108:
[----:B------:R-:W-:Y:S05]  /*6a30*/  BSYNC B1 ;  /* 0x0000000000017941 */ /* 0x000fea0003800000 */
.L_x_107:
[----:B-12---:R-:W-:Y:S05]  /*6a40*/  VIADD R0, R34, 0x10 ;  /* 0x0000001022007836 */ /* 0x006fea0000000000 */
[----:B------:R-:W-:Y:S04]  /*6a50*/  SHF.R.U32.HI R0, RZ, 0x15, R0 ;  /* 0x00000015ff007819 */ /* 0x000fe80000011600 */
[----:B------:R-:W-:Y:S11]  /*6a60*/  LOP3.LUT P0, RZ, R0, 0x3, R68, 0x48, !PT ;  /* 0x0000000300ff7812 */ /* 0x000ff60007804844 */
[----:B------:R-:W-:Y:S02]  /*6a70*/  @!UPT UIADD3 URZ, UPT, UPT, URZ, URZ, URZ ;  /* 0x000000fffffff290 */ /* 0x000fe4000fffe0ff */
[----:B------:R-:W-:Y:S05]  /*6a80*/  @!P0 BRA `(.L_x_112) ;  /* 0x0000000000408947 */ /* 0x000fea0003800000 */
[----:B------:R-:W1:Y:S01]  /*6a90*/  LDCU.64 UR8, c[0x4][0x70] ;  /* 0x01000e00ff0877ac */ /* 0x000e620008000a00 */
[----:B----4-:R-:W-:Y:S01]  /*6aa0*/  MOV R3, 0x0 ;  /* 0x0000000000037802 */ /* 0x010fe20000000f00 */
[----:B------:R-:W-:Y:S02]  /*6ab0*/  HFMA2 R12, -RZ, RZ, 0, 5.9604644775390625e-08 ;  /* 0x00000001ff0c7431 */ /* 0x000fe400000001ff */
[----:B------:R-:W-:Y:S02]  /*6ac0*/  IMAD.MOV.U32 R8, RZ, RZ, 0x192 ;  /* 0x00000192ff087424 */ /* 0x000fe400078e00ff */
[----:B------:R-:W-:Y:S01]  /*6ad0*/  IMAD.MOV.U32 R13, RZ, RZ, RZ ;  /* 0x000000ffff0d7224 */ /* 0x000fe200078e00ff */
[----:B------:R-:W2:Y:S01]  /*6ae0*/  LDCU.64 UR6, c[0x4][0x78] ;  /* 0x01000f00ff0677ac */ /* 0x000ea20008000a00 */
[----:B------:R-:W4:Y:S01]  /*6af0*/  LDC.64 R2, c[0x4][R3] ;  /* 0x0100000003027b82 */ /* 0x000f220000000a00 */
[----:B------:R-:W5:Y:S01]  /*6b00*/  LDCU.64 UR4, c[0x4][0x10] ;  /* 0x01000200ff0477ac */ /* 0x000f620008000a00 */
[----:B-1----:R-:W-:Y:S01]  /*6b10*/  MOV R5, UR9 ;  /* 0x0000000900057c02 */ /* 0x002fe20008000f00 */
[----:B------:R-:W-:Y:S01]  /*6b20*/  IMAD.U32 R4, RZ, RZ, UR8 ;  /* 0x00000008ff047e24 */ /* 0x000fe2000f8e00ff */
[----:B--2---:R-:W-:Y:S01]  /*6b30*/  MOV R7, UR7 ;  /* 0x0000000700077c02 */ /* 0x004fe20008000f00 */
[----:B------:R-:W-:Y:S01]  /*6b40*/  IMAD.U32 R6, RZ, RZ, UR6 ;  /* 0x00000006ff067e24 */ /* 0x000fe2000f8e00ff */
[----:B-----5:R-:W-:Y:S01]  /*6b50*/  MOV R11, UR5 ;  /* 0x00000005000b7c02 */ /* 0x020fe20008000f00 */
[----:B------:R-:W-:Y:S02]  /*6b60*/  IMAD.U32 R10, RZ, RZ, UR4 ;  /* 0x00000004ff0a7e24 */ /* 0x000fe4000f8e00ff */
[----:B------:R-:W-:Y:S07]  /*6b70*/  LEPC R20, `(.L_x_112) ;  /* 0x000000001014794e */ /* 0x000fee0000000000 */
[----:B---34-:R-:W-:Y:S05]  /*6b80*/  CALL.ABS.NOINC R2 ;  /* 0x0000000002007343 */ /* 0x018fea0003c00000 */
.L_x_112:
[----:B------:R-:W-:Y:S05]  /*6b90*/  WARPSYNC.ALL ;  /* 0x0000000000007948 */ /* 0x000fea0003800000 */
[----:B------:R-:W-:Y:S01]  /*6ba0*/  R2UR UR4, R34 ;  /* 0x00000000220472ca */ /* 0x000fe200000e0000 */
[----:B------:R-:W-:Y:S01]  /*6bb0*/  BSSY.RECONVERGENT B0, `(.L_x_113) ;  /* 0x0000040000007945 */ /* 0x000fe20003800200 */
[----:B------:R-:W-:Y:S02]  /*6bc0*/  ISETP.NE.AND P6, PT, R82, RZ, PT ;  /* 0x000000ff5200720c */ /* 0x000fe40003fc5270 */
[----:B------:R-:W-:Y:S02]  /*6bd0*/  ISETP.NE.AND P0, PT, R77, RZ, PT ;  /* 0x000000ff4d00720c */ /* 0x000fe40003f05270 */
[----:B------:R-:W-:Y:S07]  /*6be0*/  MOV R20, UR51 ;  /* 0x0000003300147c02 */ /* 0x000fee0008000f00 */
[----:B----4-:R-:W1:Y:S02]  /*6bf0*/  LDTM.x16 R4, tmem[UR4+0x10] ;  /* 0x00001004000479ee */ /* 0x010e640008240000 */
[----:B------:R-:W-:Y:S01]  /*6c00*/  @P6 LEA R20, R20, UR36, 0x3 ;  /* 0x0000002414146c11 */ /* 0x000fe2000f8e18ff */
[C---:B-1----:R-:W-:Y:S01]  /*6c10*/  FMUL R0, R33.reuse, R4 ;  /* 0x0000000421007220 */ /* 0x042fe20000400000 */
        /* <DEDUP_REMOVED lines=33> */
[----:B------:R-:W-:Y:S01]  /*6e30*/  FFMA R15, R35, R55, R19 ;  /* 0x00000037230f7223 */ /* 0x000fe20000000013 */
[----:B------:R-:W-:Y:S02]  /*6e40*/  MOV R16, UR37 ;  /* 0x0000002500107c02 */ /* 0x000fe40008000f00 */
[----:B------:R-:W-:Y:S02]  /*6e50*/  @P6 IADD3 R17, PT, PT, R20, 0x80, RZ ;  /* 0x0000008014116810 */ /* 0x000fe40007ffe0ff */
[----:B------:R1:W-:Y:S01]  /*6e60*/  STS.128 [R81+0x2030], R12 ;  /* 0x0020300c51007388 */ /* 0x0003e20000000c00 */
[----:B------:R-:W-:Y:S02]  /*6e70*/  LEA R0, R84, UR36, 0x3 ;  /* 0x0000002454007c11 */ /* 0x000fe4000f8e18ff */
[----:B------:R-:W-:Y:S01]  /*6e80*/  @P6 PRMT R16, R16, 0x654, R17 ;  /* 0x0000065410106816 */ /* 0x000fe20000000011 */
[----:B------:R-:W-:Y:S01]  /*6e90*/  @!PT LDS RZ, [RZ] ;  /* 0x00000000fffff984 */ /* 0x000fe20000000800 */
[----:B------:R-:W-:Y:S01]  /*6ea0*/  @!PT LDS RZ, [RZ] ;  /* 0x00000000fffff984 */ /* 0x000fe20000000800 */
[----:B------:R-:W-:Y:S01]  /*6eb0*/  @!PT LDS RZ, [RZ] ;  /* 0x00000000fffff984 */ /* 0x000fe20000000800 */
[----:B------:R-:W-:Y:S01]  /*6ec0*/  @!PT LDS RZ, [RZ] ;  /* 0x00000000fffff984 */ /* 0x000fe20000000800 */
[----:B------:R2:W-:Y:S06]  /*6ed0*/  MEMBAR.ALL.CTA ;  /* 0x0000000000007992 */ /* 0x0005ec0000008000 */
[----:B--2---:R-:W2:Y:S01]  /*6ee0*/  FENCE.VIEW.ASYNC.S ;  /* 0x00000000000073c6 */ /* 0x004ea20000000000 */
[----:B------:R-:W-:Y:S01]  /*6ef0*/  @P6 SHF.L.U32 R2, RZ, 0x1f, RZ ;  /* 0x0000001fff026819 */ /* 0x000fe200000006ff */
[----:B--2---:R-:W-:Y:S06]  /*6f00*/  BAR.SYNC.DEFER_BLOCKING 0x1, 0x80 ;  /* 0x0042000000007b1d */ /* 0x004fec0000010000 */
[----:B------:R-:W-:Y:S05]  /*6f10*/  @P0 BRA `(.L_x_114) ;  /* 0x0000000000240947 */ /* 0x000fea0003800000 */
[----:B------:R-:W-:Y:S02]  /*6f20*/  UIADD3 UR8, UP0, UPT, UR52, 0x680, URZ ;  /* 0x0000068034087890 */ /* 0x000fe4000ff1e0ff */
[----:B------:R-:W-:Y:S02]  /*6f30*/  UIADD3 UR5, UPT, UPT, UR41, 0x10, URZ ;  /* 0x0000001029057890 */ /* 0x000fe4000fffe0ff */
[----:B------:R-:W-:Y:S02]  /*6f40*/  UIADD3 UR4, UPT, UPT, UR36, 0x2200, URZ ;  /* 0x0000220024047890 */ /* 0x000fe4000fffe0ff */
[----:B------:R-:W-:Y:S01]  /*6f50*/  UIADD3.X UR9, UPT, UPT, URZ, UR53, URZ, UP0, !UPT ;  /* 0x00000035ff097290 */ /* 0x000fe200087fe4ff */
[----:B------:R-:W-:Y:S01]  /*6f60*/  UMOV UR6, UR42 ;  /* 0x0000002a00067c82 */ /* 0x000fe20008000000 */
[----:B------:R-:W-:Y:S07]  /*6f70*/  UMOV UR7, UR44 ;  /* 0x0000002c00077c82 */ /* 0x000fee0008000000 */
[----:B------:R2:W-:Y:S01]  /*6f80*/  UTMASTG.3D [UR4], [UR8] ;  /* 0x00000004080073b5 */ /* 0x0005e20008010000 */
[----:B------:R0:W-:Y:S01]  /*6f90*/  UTMACMDFLUSH ;  /* 0x00000000000079b7 */ /* 0x0001e20000000000 */
[----:B--2---:R-:W-:Y:S04]  /*6fa0*/  DEPBAR.LE SB0, 0x1 ;  /* 0x000080400000791a */ /* 0x004fe80000000000 */
.L_x_114:
[----:B------:R-:W-:Y:S05]  /*6fb0*/  BSYNC.RECONVERGENT B0 ;  /* 0x0000000000007941 */ /* 0x000fea0003800200 */
.L_x_113:
[----:B------:R-:W-:Y:S01]  /*6fc0*/  BAR.SYNC.DEFER_BLOCKING 0x1, 0x80 ;  /* 0x0042000000007b1d */ /* 0x000fe20000010000 */
[----:B------:R-:W-:Y:S04]  /*6fd0*/  UIADD3 UR40, UPT, UPT, UR51, 0x1, URZ ;  /* 0x0000000133287890 */ /* 0x000fe8000fffe0ff */
[----:B------:R-:W-:Y:S04]  /*6fe0*/  UISETP.NE.AND UP0, UPT, UR40, 0x4, UPT ;  /* 0x000000042800788c */ /* 0x000fe8000bf05270 */
[----:B------:R-:W-:Y:S01]  /*6ff0*/  USEL UR40, UR40, URZ, UP0 ;  /* 0x000000ff28287287 */ /* 0x000fe20008000000 */
[----:B------:R2:W-:Y:S01]  /*7000*/  @P6 SYNCS.ARRIVE.TRANS64.RED.A1T0 RZ, [R16+URZ], RZ ;  /* 0x000000ff10ff69a7 */ /* 0x0005e200081004ff */
[----:B------:R-:W-:Y:S01]  /*7010*/  BSSY B1, `(.L_x_115) ;  /* 0x0000017000017945 */ /* 0x000fe20003800000 */
[----:B------:R-:W4:Y:S02]  /*7020*/  @P6 SYNCS.PHASECHK.TRANS64.TRYWAIT P0, [R0+URZ+0x60], R2 ;  /* 0x00006002000065a7 */ /* 0x000f2400080011ff */
[----:B----4-:R-:W-:Y:S01]  /*7030*/  @P6 SEL R85, RZ, 0x1, !P0 ;  /* 0x00000001ff556807 */ /* 0x010fe20004000000 */
[----:B--2---:R-:W-:Y:S06]  /*7040*/  @!P6 BRA `(.L_x_116) ;  /* 0x00000000004ce947 */ /* 0x004fec0003800000 */
        /* <DEDUP_REMOVED lines=9> */
[----:B------:R-:W-:Y:S04]  /*70e0*/  SHF.L.U32 R6, RZ, 0x1f, RZ ;  /* 0x0000001fff067819 */ /* 0x000fe800000006ff */
[----:B------:R-:W1:Y:S02]  /*70f0*/  SYNCS.PHASECHK.TRANS64.TRYWAIT P0, [R0+URZ+0x60], R6 ;  /* 0x00006006000075a7 */ /* 0x000e6400080011ff */
[----:B-1----:R-:W-:Y:S05]  /*7100*/  @!P0 BRA `(.L_x_119) ;  /* 0x0000003c00208947 */ /* 0x002fea0003800000 */
.L_x_118:
[----:B------:R-:W-:Y:S05]  /*7110*/  BSYNC B0 ;  /* 0x0000000000007941 */ /* 0x000fea0003800000 */
.L_x_117:
[----:B------:R-:W-:Y:S02]  /*7120*/  ISETP.NE.AND P0, PT, R86, RZ, PT ;  /* 0x000000ff5600720c */ /* 0x000fe40003f05270 */
[----:B------:R-:W-:Y:S11]  /*7130*/  IADD3 R84, PT, PT, R84, 0x1, RZ ;  /* 0x0000000154547810 */ /* 0x000ff60007ffe0ff */
[----:B------:R2:W4:Y:S04]  /*7140*/  @P0 LDS.128 R40, [R5] ;  /* 0x0000000005280984 */ /* 0x0005280000000c00 */
[----:B------:R2:W1:Y:S04]  /*7150*/  @P0 LDS.128 R44, [R4+0x10] ;  /* 0x00001000042c0984 */ /* 0x0004680000000c00 */
[----:B------:R2:W1:Y:S04]  /*7160*/  @P0 LDS.128 R48, [R3+0x20] ;  /* 0x0000200003300984 */ /* 0x0004680000000c00 */
[----:B------:R2:W1:Y:S02]  /*7170*/  @P0 LDS.128 R52, [R2+0x30] ;  /* 0x0000300002340984 */ /* 0x0004640000000c00 */
.L_x_116:
[----:B------:R-:W-:Y:S05]  /*7180*/  BSYNC B1 ;  /* 0x0000000000017941 */ /* 0x000fea0003800000 */
.L_x_115:
[----:B-1----:R-:W-:Y:S05]  /*7190*/  VIADD R0, R34, 0x20 ;  /* 0x0000002022007836 */ /* 0x002fea0000000000 */
[----:B------:R-:W-:Y:S04]  /*71a0*/  SHF.R.U32.HI R0, RZ, 0x15, R0 ;  /* 0x00000015ff007819 */ /* 0x000fe80000011600 */
[----:B------:R-:W-:Y:S11]  /*71b0*/  LOP3.LUT P0, RZ, R0, 0x3, R68, 0x48, !PT ;  /* 0x0000000300ff7812 */ /* 0x000ff60007804844 */
[----:B------:R-:W-:Y:S02]  /*71c0*/  @!UPT UIADD3 URZ, UPT, UPT, URZ, URZ, URZ ;  /* 0x000000fffffff290 */ /* 0x000fe4000fffe0ff */
[----:B------:R-:W-:Y:S05]  /*71d0*/  @!P0 BRA `(.L_x_120) ;  /* 0x0000000000408947 */ /* 0x000fea0003800000 */
[----:B------:R-:W1:Y:S01]  /*71e0*/  LDCU.64 UR8, c[0x4][0x70] ;  /* 0x01000e00ff0877ac */ /* 0x000e620008000a00 */
[----:B--2---:R-:W-:Y:S01]  /*71f0*/  MOV R3, 0x0 ;  /* 0x0000000000037802 */ /* 0x004fe20000000f00 */
[----:B------:R-:W-:Y:S02]  /*7200*/  HFMA2 R12, -RZ, RZ, 0, 5.9604644775390625e-08 ;  /* 0x00000001ff0c7431 */ /* 0x000fe400000001ff */
[----:B------:R-:W-:Y:S02]  /*7210*/  IMAD.MOV.U32 R8, RZ, RZ, 0x192 ;  /* 0x00000192ff087424 */ /* 0x000fe400078e00ff */
[----:B------:R-:W-:Y:S01]  /*7220*/  IMAD.MOV.U32 R13, RZ, RZ, RZ ;  /* 0x000000ffff0d7224 */ /* 0x000fe200078e00ff */
[----:B------:R-:W2:Y:S01]  /*7230*/  LDCU.64 UR6, c[0x4][0x78] ;  /* 0x01000f00ff0677ac */ /* 0x000ea20008000a00 */
[----:B------:R-:W3:Y:S01]  /*7240*/  LDC.64 R2, c[0x4][R3] ;  /* 0x0100000003027b82 */ /* 0x000ee20000000a00 */
        /* <DEDUP_REMOVED lines=9> */
.L_x_120:
[----:B------:R-:W-:Y:S05]  /*72e0*/  WARPSYNC.ALL ;  /* 0x0000000000007948 */ /* 0x000fea0003800000 */
[----:B------:R-:W-:Y:S01]  /*72f0*/  R2UR UR4, R34 ;  /* 0x00000000220472ca */ /* 0x000fe200000e0000 */
[----:B------:R-:W-:Y:S01]  /*7300*/  BSSY.RECONVERGENT B0, `(.L_x_121) ;  /* 0x0000040000007945 */ /* 0x000fe20003800200 */
[----:B------:R-:W-:Y:S02]  /*7310*/  ISETP.NE.AND P6, PT, R82, RZ, PT ;  /* 0x000000ff5200720c */ /* 0x000fe40003fc5270 */
[----:B------:R-:W-:Y:S02]  /*7320*/  ISETP.NE.AND P0, PT, R77, RZ, PT ;  /* 0x000000ff4d00720c */ /* 0x000fe40003f05270 */
[----:B------:R-:W-:Y:S07]  /*7330*/  MOV R20, UR40 ;  /* 0x0000002800147c02 */ /* 0x000fee0008000f00 */
[----:B--2---:R-:W1:Y:S02]  /*7340*/  LDTM.x16 R4, tmem[UR4+0x20] ;  /* 0x00002004000479ee */ /* 0x004e640008240000 */
[----:B------:R-:W-:Y:S01]  /*7350*/  @P6 LEA R20, R20, UR36, 0x3 ;  /* 0x0000002414146c11 */ /* 0x000fe2000f8e18ff */
[C---:B-1----:R-:W-:Y:S01]  /*7360*/  FMUL R0, R33.reuse, R4 ;  /* 0x0000000421007220 */ /* 0x042fe20000400000 */
[C---:B------:R-:W-:Y:S01]  /*7370*/  FMUL R2, R33.reuse, R5 ;  /* 0x0000000521027220 */ /* 0x040fe20000400000 */
[C---:B------:R-:W-:Y:S01]  /*7380*/  FMUL R3, R33.reuse, R6 ;  /* 0x0000000621037220 */ /* 0x040fe20000400000 */
[----:B------:R-:W-:Y:S01]  /*7390*/  FMUL R7, R33, R7 ;  /* 0x0000000721077220 */ /* 0x000fe20000400000 */
[----:B----4-:R-:W-:Y:S01]  /*73a0*/  FFMA R36, R35, R40, R0 ;  /* 0x0000002823247223 */ /* 0x010fe20000000000 */
        /* <DEDUP_REMOVED lines=53> */
.L_x_122:
[----:B------:R-:W-:Y:S05]  /*7700*/  BSYNC.RECONVERGENT B0 ;  /* 0x0000000000007941 */ /* 0x000fea0003800200 */
.L_x_121:
[----:B------:R-:W-:Y:S01]  /*7710*/  BAR.SYNC.DEFER_BLOCKING 0x1, 0x80 ;  /* 0x0042000000007b1d */ /* 0x000fe20000010000 */
[----:B------:R-:W-:Y:S01]  /*7720*/  UIADD3 UR43, UPT, UPT, UR40, 0x1, URZ ;  /* 0x00000001282b7890 */ /* 0x000fe2000fffe0ff */
[----:B------:R-:W-:Y:S03]  /*7730*/  HFMA2 R87, -RZ, RZ, 0, 0 ;  /* 0x00000000ff577431 */ /* 0x000fe600000001ff */
        /* <DEDUP_REMOVED lines=19> */
.L_x_126:
[----:B------:R-:W-:Y:S05]  /*7870*/  BSYNC B0 ;  /* 0x0000000000007941 */ /* 0x000fea0003800000 */
.L_x_125:
[----:B------:R-:W-:Y:S01]  /*7880*/  ISETP.NE.AND P0, PT, R86, RZ, PT ;  /* 0x000000ff5600720c */ /* 0x000fe20003f05270 */
[----:B------:R-:W-:Y:S11]  /*7890*/  VIADD R84, R84, 0x1 ;  /* 0x0000000154547836 */ /* 0x000ff60000000000 */
[----:B------:R-:W-:Y:S01]  /*78a0*/  @!UPT UIADD3 URZ, UPT, UPT, URZ, URZ, URZ ;  /* 0x000000fffffff290 */ /* 0x000fe2000fffe0ff */
[----:B------:R2:W4:Y:S04]  /*78b0*/  @P0 LDS.128 R40, [R5] ;  /* 0x0000000005280984 */ /* 0x0005280000000c00 */
[----:B------:R2:W1:Y:S04]  /*78c0*/  @P0 LDS.128 R44, [R4+0x10] ;  /* 0x00001000042c0984 */ /* 0x0004680000000c00 */
[----:B------:R2:W1:Y:S04]  /*78d0*/  @P0 LDS.128 R48, [R3+0x20] ;  /* 0x0000200003300984 */ /* 0x0004680000000c00 */
[----:B------:R2:W1:Y:S01]  /*78e0*/  @P0 LDS.128 R52, [R2+0x30] ;  /* 0x0000300002340984 */ /* 0x0004620000000c00 */
[C---:B------:R-:W-:Y:S04]  /*78f0*/  ISETP.NE.AND P0, PT, R84.reuse, 0x4, PT ;  /* 0x000000045400780c */ /* 0x040fe80003f05270 */
[----:B------:R-:W-:Y:S02]  /*7900*/  SEL R84, R84, RZ, P0 ;  /* 0x000000ff54547207 */ /* 0x000fe40000000000 */
[----:B------:R-:W-:Y:S02]  /*7910*/  SEL R87, RZ, 0x1, P0 ;  /* 0x00000001ff577807 */ /* 0x000fe40000000000 */
.L_x_124:
[----:B------:R-:W-:Y:S05]  /*7920*/  BSYNC B1 ;  /* 0x0000000000017941 */ /* 0x000fea0003800000 */
.L_x_123:
        /* <DEDUP_REMOVED lines=21> */
.L_x_128:
        /* <DEDUP_REMOVED lines=54> */
[----:B------:R-:W-:Y:S01]  /*7de0*/  @P6 SHF.L.U32 R2, R87, 0x1f, RZ ;  /* 0x0000001f57026819 */ /* 0x000fe200000006ff */
        /* <DEDUP_REMOVED lines=11> */
.L_x_130:
[----:B------:R-:W-:Y:S05]  /*7ea0*/  BSYNC.RECONVERGENT B0 ;  /* 0x0000000000007941 */ /* 0x000fea0003800200 */
.L_x_129:
        /* <DEDUP_REMOVED lines=18> */
[----:B------:R-:W-:Y:S04]  /*7fd0*/  SHF.L.U32 R6, R87, 0x1f, RZ ;  /* 0x0000001f57067819 */ /* 0x000fe800000006ff */
[----:B------:R-:W1:Y:S02]  /*7fe0*/  SYNCS.PHASECHK.TRANS64.TRYWAIT P0, [R0+URZ+0x60], R6 ;  /* 0x00006006000075a7 */ /* 0x000e6400080011ff */
[----:B-1----:R-:W-:Y:S05]  /*7ff0*/  @!P0 BRA `(.L_x_135) ;  /* 0x0000002c008c8947 */ /* 0x002fea0003800000 */
.L_x_134:
[----:B------:R-:W-:Y:S05]  /*8000*/  BSYNC B0 ;  /* 0x0000000000007941 */ /* 0x000fea0003800000 */
.L_x_133:
[----:B------:R-:W-:Y:S01]  /*8010*/  ISETP.NE.AND P0, PT, R86, RZ, PT ;  /* 0x000000ff5600720c */ /* 0x000fe20003f05270 */
[----:B------:R-:W-:Y:S11]  /*8020*/  VIADD R84, R84, 0x1 ;  /* 0x0000000154547836 */ /* 0x000ff60000000000 */
[----:B------:R-:W-:Y:S01]  /*8030*/  @!UPT UIADD3 URZ, UPT, UPT, URZ, URZ, URZ ;  /* 0x000000fffffff290 */ /* 0x000fe2000fffe0ff */
[----:B------:R2:W4:Y:S04]  /*8040*/  @P0 LDS.128 R40, [R5] ;  /* 0x0000000005280984 */ /* 0x0005280000000c00 */
[----:B------:R2:W2:Y:S04]  /*8050*/  @P0 LDS.128 R44, [R4+0x10] ;  /* 0x00001000042c0984 */ /* 0x0004a80000000c00 */
[----:B------:R2:W2:Y:S04]  /*8060*/  @P0 LDS.128 R48, [R3+0x20] ;  /* 0x0000200003300984 */ /* 0x0004a80000000c00 */
[----:B------:R2:W2:Y:S01]  /*8070*/  @P0 LDS.128 R52, [R2+0x30] ;  /* 0x0000300002340984 */ /* 0x0004a20000000c00 */
[C---:B------:R-:W-:Y:S04]  /*8080*/  ISETP.NE.AND P0, PT, R84.reuse, 0x4, PT ;  /* 0x000000045400780c */ /* 0x040fe80003f05270 */
[----:B-1----:R-:W-:Y:S02]  /*8090*/  SEL R0, RZ, 0x1, P0 ;  /* 0x00000001ff007807 */ /* 0x002fe40000000000 */
[----:B------:R-:W-:Y:S02]  /*80a0*/  SEL R84, R84, RZ, P0 ;  /* 0x000000ff54547207 */ /* 0x000fe40000000000 */
[----:B------:R-:W-:Y:S02]  /*80b0*/  LOP3.LUT R87, R87, R0, RZ, 0x3c, !PT ;  /* 0x0000000057577212 */ /* 0x000fe400078e3cff */
.L_x_132:
[----:B------:R-:W-:Y:S05]  /*80c0*/  BSYNC B1 ;  /* 0x0000000000017941 */ /* 0x000fea0003800000 */
.L_x_131:
[----:B------:R-:W-:Y:S05]  /*80d0*/  VIADD R0, R34, 0x40 ;  /* 0x0000004022007836 */ /* 0x000fea0000000000 */
[----:B------:R-:W-:Y:S04]  /*80e0*/  SHF.R.U32.HI R0, RZ, 0x15, R0 ;  /* 0x00000015ff007819 */ /* 0x000fe80000011600 */
[----:B------:R-:W-:Y:S11]  /*80f0*/  LOP3.LUT P0, RZ, R0, 0x3, R68, 0x48, !PT ;  /* 0x0000000300ff7812 */ /* 0x000ff60007804844 */
[----:B------:R-:W-:Y:S02]  /*8100*/  @!UPT UIADD3 URZ, UPT, UPT, URZ, URZ, URZ ;  /* 0x000000fffffff290 */ /* 0x000fe4000fffe0ff */
[----:B------:R-:W-:Y:S05]  /*8110*/  @!P0 BRA `(.L_x_136) ;  /* 0x0000000000408947 */ /* 0x000fea0003800000 */
[----:B------:R-:W5:Y:S01]  /*8120*/  LDCU.64 UR8, c[0x4][0x70] ;  /* 0x01000e00ff0877ac */ /* 0x000f620008000a00 */
[----:B--2---:R-:W-:Y:S01]  /*8130*/  MOV R3, 0x0 ;  /* 0x0000000000037802 */ /* 0x004fe20000000f00 */
[----:B-1----:R-:W-:Y:S02]  /*8140*/  HFMA2 R12, -RZ, RZ, 0, 5.9604644775390625e-08 ;  /* 0x00000001ff0c7431 */ /* 0x002fe400000001ff */
[----:B------:R-:W-:Y:S02]  /*8150*/  IMAD.MOV.U32 R8, RZ, RZ, 0x192 ;  /* 0x00000192ff087424 */ /* 0x000fe400078e00ff */
[----:B------:R-:W-:Y:S01]  /*8160*/  IMAD.MOV.U32 R13, RZ, RZ, RZ ;  /* 0x000000ffff0d7224 */ /* 0x000fe200078e00ff */
[----:B------:R-:W1:Y:S01]  /*8170*/  LDCU.64 UR6, c[0x4][0x78] ;  /* 0x01000f00ff0677ac */ /* 0x000e620008000a00 */
[----:B------:R-:W2:Y:S01]  /*8180*/  LDC.64 R2, c[0x4][R3] ;  /* 0x0100000003027b82 */ /* 0x000ea20000000a00 */
[----:B------:R-:W3:Y:S01]  /*8190*/  LDCU.64 UR4, c[0x4][0x10] ;  /* 0x01000200ff0477ac */ /* 0x000ee20008000a00 */
[----:B-----5:R-:W-:Y:S01]  /*81a0*/  MOV R5, UR9 ;  /* 0x0000000900057c02 */ /* 0x020fe20008000f00 */
[----:B------:R-:W-:Y:S01]  /*81b0*/  IMAD.U32 R4, RZ, RZ, UR8 ;  /* 0x00000008ff047e24 */ /* 0x000fe2000f8e00ff */
[----:B-1----:R-:W-:Y:S01]  /*81c0*/  MOV R7, UR7 ;  /* 0x0000000700077c02 */ /* 0x002fe20008000f00 */
[----:B------:R-:W-:Y:S01]  /*81d0*/  IMAD.U32 R6, RZ, RZ, UR6 ;  /* 0x00000006ff067e24 */ /* 0x000fe2000f8e00ff */
[----:B---3--:R-:W-:Y:S01]  /*81e0*/  MOV R11, UR5 ;  /* 0x00000005000b7c02 */ /* 0x008fe20008000f00 */
[----:B------:R-:W-:Y:S02]  /*81f0*/  IMAD.U32 R10, RZ, RZ, UR4 ;  /* 0x00000004ff0a7e24 */ /* 0x000fe4000f8e00ff */
[----:B------:R-:W-:Y:S07]  /*8200*/  LEPC R20, `(.L_x_136) ;  /* 0x000000001014794e */ /* 0x000fee0000000000 */
[----:B--2-4-:R-:W-:Y:S05]  /*8210*/  CALL.ABS.NOINC R2 ;  /* 0x0000000002007343 */ /* 0x014fea0003c00000 */
.L_x_136:
[----:B------:R-:W-:Y:S05]  /*8220*/  WARPSYNC.ALL ;  /* 0x0000000000007948 */ /* 0x000fea0003800000 */
[----:B------:R-:W-:Y:S01]  /*8230*/  R2UR UR4, R34 ;  /* 0x00000000220472ca */ /* 0x000fe200000e0000 */
[----:B------:R-:W-:Y:S01]  /*8240*/  BSSY.RECONVERGENT B0, `(.L_x_137) ;  /* 0x0000043000007945 */ /* 0x000fe20003800200 */
[----:B------:R-:W-:Y:S02]  /*8250*/  ISETP.NE.AND P6, PT, R82, RZ, PT ;  /* 0x000000ff5200720c */ /* 0x000fe40003fc5270 */
[----:B------:R-:W-:Y:S02]  /*8260*/  ISETP.NE.AND P0, PT, R77, RZ, PT ;  /* 0x000000ff4d00720c */ /* 0x000fe40003f05270 */
[----:B------:R-:W-:Y:S07]  /*8270*/  MOV R20, UR40 ;  /* 0x0000002800147c02 */ /* 0x000fee0008000f00 */
[----:B-12---:R-:W1:Y:S02]  /*8280*/  LDTM.x16 R4, tmem[UR4+0x40] ;  /* 0x00004004000479ee */ /* 0x006e640008240000 */
        /* <DEDUP_REMOVED lines=50> */
[----:B------:R-:W-:Y:S02]  /*85b0*/  UIADD3 UR10, UPT, UPT, UR36, 0x200, URZ ;  /* 0x00000200240a7890 */ /* 0x000fe4000fffe0ff */
[----:B------:R-:W-:Y:S02]  /*85c0*/  UIADD3 UR8, UP0, UPT, UR52, 0x680, URZ ;  /* 0x0000068034087890 */ /* 0x000fe4000ff1e0ff */
[----:B------:R-:W-:Y:S02]  /*85d0*/  UIADD3 UR5, UPT, UPT, UR41, 0x40, URZ ;  /* 0x0000004029057890 */ /* 0x000fe4000fffe0ff */
[----:B------:R-:W-:Y:S01]  /*85e0*/  MOV R69, UR10 ;  /* 0x0000000a00457c02 */ /* 0x000fe20008000f00 */
[----:B------:R-:W-:Y:S01]  /*85f0*/  UIADD3.X UR9, UPT, UPT, URZ, UR53, URZ, UP0, !UPT ;  /* 0x00000035ff097290 */ /* 0x000fe200087fe4ff */
[----:B------:R-:W-:Y:S02]  /*8600*/  UMOV UR6, UR42 ;  /* 0x0000002a00067c82 */ /* 0x000fe40008000000 */
[----:B------:R-:W-:Y:S01]  /*8610*/  R2UR UR4, R69 ;  /* 0x00000000450472ca */ /* 0x000fe200000e0000 */
[----:B------:R-:W-:Y:S11]  /*8620*/  UMOV UR7, UR44 ;  /* 0x0000002c00077c82 */ /* 0x000ff60008000000 */
[----:B------:R-:W-:Y:S01]  /*8630*/  @!UPT UIADD3 URZ, UPT, UPT, URZ, URZ, URZ ;  /* 0x000000fffffff290 */ /* 0x000fe2000fffe0ff */
[----:B------:R2:W-:Y:S01]  /*8640*/  UTMASTG.3D [UR4], [UR8] ;  /* 0x00000004080073b5 */ /* 0x0005e20008010000 */
[----:B------:R0:W-:Y:S01]  /*8650*/  UTMACMDFLUSH ;  /* 0x00000000000079b7 */ /* 0x0001e20000000000 */
[----:B--2---:R-:W-:Y:S04]  /*8660*/  DEPBAR.LE SB0, 0x1 ;  /* 0x000080400000791a */ /* 0x004fe80000000000 */
.L_x_138:
[----:B------:R-:W-:Y:S05]  /*8670*/  BSYNC.RECONVERGENT B0 ;  /* 0x0000000000007941 */ /* 0x000fea0003800200 */
.L_x_137:
        /* <DEDUP_REMOVED lines=21> */
.L_x_142:
[----:B------:R-:W-:Y:S05]  /*87d0*/  BSYNC B0 ;  /* 0x0000000000007941 */ /* 0x000fea0003800000 */
.L_x_141:
        /* <DEDUP_REMOVED lines=11> */
.L_x_140:
[----:B------:R-:W-:Y:S05]  /*8890*/  BSYNC B1 ;  /* 0x0000000000017941 */ /* 0x000fea0003800000 */
.L_x_139:
        /* <DEDUP_REMOVED lines=21> */
.L_x_144:
        /* <DEDUP_REMOVED lines=66> */
.L_x_146:
[----:B------:R-:W-:Y:S05]  /*8e10*/  BSYNC.RECONVERGENT B0 ;  /* 0x0000000000007941 */ /* 0x000fea0003800200 */
.L_x_145:
        /* <DEDUP_REMOVED lines=21> */
.L_x_150:
[----:B------:R-:W-:Y:S05]  /*8f70*/  BSYNC B0 ;  /* 0x0000000000007941 */ /* 0x000fea0003800000 */
.L_x_149:
        /* <DEDUP_REMOVED lines=11> */
.L_x_148:
[----:B------:R-:W-:Y:S05]  /*9030*/  BSYNC B1 ;  /* 0x0000000000017941 */ /* 0x000fea0003800000 */
.L_x_147:
        /* <DEDUP_REMOVED lines=21> */
.L_x_152:
        /* <DEDUP_REMOVED lines=66> */
.L_x_154:
[----:B------:R-:W-:Y:S05]  /*95b0*/  BSYNC.RECONVERGENT B0 ;  /* 0x0000000000007941 */ /* 0x000fea0003800200 */
.L_x_153:
        /* <DEDUP_REMOVED lines=21> */
.L_x_158:
[----:B------:R-:W-:Y:S05]  /*9710*/  BSYNC B0 ;  /* 0x0000000000007941 */ /* 0x000fea0003800000 */
.L_x_157:
[----:B------:R-:W-:Y:S11]  /*9720*/  ISETP.NE.AND P0, PT, R86, RZ, PT ;  /* 0x000000ff5600720c */ /* 0x000ff60003f05270 */
[----:B------:R-:W-:Y:S02]  /*9730*/  @!UPT UIADD3 URZ, UPT, UPT, URZ, URZ, URZ ;  /* 0x000000fffffff290 */ /* 0x000fe4000fffe0ff */
[----:B------:R2:W4:Y:S04]  /*9740*/  @P0 LDS.128 R40, [R4] ;  /* 0x0000000004280984 */ /* 0x0005280000000c00 */
[----:B------:R2:W1:Y:S04]  /*9750*/  @P0 LDS.128 R44, [R3+0x10] ;  /* 0x00001000032c0984 */ /* 0x0004680000000c00 */
[----:B------:R2:W1:Y:S04]  /*9760*/  @P0 LDS.128 R48, [R2+0x20] ;  /* 0x0000200002300984 */ /* 0x0004680000000c00 */
[----:B------:R2:W1:Y:S02]  /*9770*/  @P0 LDS.128 R52, [R84+0x30] ;  /* 0x0000300054340984 */ /* 0x0004640000000c00 */
.L_x_156:
[----:B------:R-:W-:Y:S05]  /*9780*/  BSYNC B1 ;  /* 0x0000000000017941 */ /* 0x000fea0003800000 */
.L_x_155:
        /* <DEDUP_REMOVED lines=21> */
.L_x_160:
[----:B------:R-:W-:Y:S01]  /*98e0*/  ISETP.NE.AND P0, PT, R77, RZ, PT ;  /* 0x000000ff4d00720c */ /* 0x000fe20003f05270 */
[----:B------:R-:W-:Y:S05]  /*98f0*/  WARPSYNC.ALL ;  /* 0x0000000000007948 */ /* 0x000fea0003800000 */
[----:B------:R-:W-:Y:S01]  /*9900*/  R2UR UR4, R34 ;  /* 0x00000000220472ca */ /* 0x000fe200000e0000 */
[----:B------:R-:W-:Y:S01]  /*9910*/  BSSY.RECONVERGENT B0, `(.L_x_161) ;  /* 0x000003c000007945 */ /* 0x000fe20003800200 */
[----:B------:R-:W-:Y:S11]  /*9920*/  R2UR UR5, R83 ;  /* 0x00000000530572ca */ /* 0x000ff600000e0000 */
[----:B--2---:R-:W1:Y:S01]  /*9930*/  LDTM.x16 R4, tmem[UR4+0x70] ;  /* 0x00007004000479ee */ /* 0x004e620008240000 */
[----:B------:R-:W-:Y:S01]  /*9940*/  NOP ;  /* 0x0000000000007918 */ /* 0x000fe20000000000 */
[----:B------:R-:W-:Y:S04]  /*9950*/  UIADD3 UR5, UPT, UPT, UR5, 0xf0, URZ ;  /* 0x000000f005057890 */ /* 0x000fe8000fffe0ff */
[----:B------:R-:W-:Y:S09]  /*9960*/  UPRMT UR5, UR37, 0x654, UR5 ;  /* 0x0000065425057896 */ /* 0x000ff20008000005 */
[----:B-1----:R-:W-:Y:S01]  /*9970*/  SYNCS.ARRIVE.TRANS64.RED.A1T0 RZ, [UR5], RZ ;  /* 0x000000ffffff79a7 */ /* 0x002fe20008100405 */
[C---:B------:R-:W-:Y:S01]  /*9980*/  FMUL R0, R33.reuse, R4 ;  /* 0x0000000421007220 */ /* 0x040fe20000400000 */
        /* <DEDUP_REMOVED lines=52> */
.L_x_162:
[----:B------:R-:W-:Y:S05]  /*9cd0*/  BSYNC.RECONVERGENT B0 ;  /* 0x0000000000007941 */ /* 0x000fea0003800200 */
.L_x_161:
[----:B------:R-:W-:Y:S01]  /*9ce0*/  BAR.SYNC.DEFER_BLOCKING 0x1, 0x80 ;  /* 0x0042000000007b1d */ /* 0x000fe20000010000 */
[----:B------:R-:W-:Y:S01]  /*9cf0*/  UISETP.NE.AND UP0, UPT, UR45, -0x8, UPT ;  /* 0xfffffff82d00788c */ /* 0x000fe2000bf05270 */
[----:B------:R-:W-:Y:S08]  /*9d00*/  IADD3 R31, PT, PT, R31, 0x1, RZ ;  /* 0x000000011f1f7810 */ /* 0x000ff00007ffe0ff */
[----:B------:R-:W-:Y:S05]  /*9d10*/  BRA.U !UP0, `(.L_x_163) ;  /* 0x0000000108287547 */ /* 0x000fea000b800000 */
[----:B------:R-:W-:Y:S01]  /*9d20*/  ISETP.NE.AND P0, PT, R82, RZ, PT ;  /* 0x000000ff5200720c */ /* 0x000fe20003f05270 */
[----:B------:R-:W-:Y:S01]  /*9d30*/  IMAD.U32 R2, RZ, RZ, UR51 ;  /* 0x00000033ff027e24 */ /* 0x000fe2000f8e00ff */
[----:B------:R-:W-:Y:S01]  /*9d40*/  UIADD3 UR51, UPT, UPT, UR51, 0x1, URZ ;  /* 0x0000000133337890 */ /* 0x000fe2000fffe0ff */
[----:B------:R-:W-:Y:S03]  /*9d50*/  IMAD.U32 R0, RZ, RZ, UR37 ;  /* 0x00000025ff007e24 */ /* 0x000fe6000f8e00ff */
[----:B------:R-:W-:Y:S04]  /*9d60*/  UISETP.NE.AND UP0, UPT, UR51, 0x4, UPT ;  /* 0x000000043300788c */ /* 0x000fe8000bf05270 */
[----:B------:R-:W-:Y:S03]  /*9d70*/  USEL UR51, UR51, URZ, UP0 ;  /* 0x000000ff33337287 */ /* 0x000fe60008000000 */
[----:B------:R-:W-:Y:S05]  /*9d80*/  @P0 LEA R2, R2, UR36, 0x3 ;  /* 0x0000002402020c11 */ /* 0x000fea000f8e18ff */
[----:B------:R-:W-:Y:S05]  /*9d90*/  @P0 VIADD R2, R2, 0x80 ;  /* 0x0000008002020836 */ /* 0x000fea0000000000 */
[----:B------:R-:W-:Y:S04]  /*9da0*/  @P0 PRMT R0, R0, 0x654, R2 ;  /* 0x0000065400000816 */ /* 0x000fe80000000002 */
[----:B------:R2:W-:Y:S03]  /*9db0*/  @P0 SYNCS.ARRIVE.TRANS64.RED.A1T0 RZ, [R0+URZ], RZ ;  /* 0x000000ff00ff09a7 */ /* 0x0005e600081004ff */
.L_x_163:
[----:B------:R-:W-:Y:S01]  /*9dc0*/  ISETP.NE.AND P2, PT, R78, RZ, PT ;  /* 0x000000ff4e00720c */ /* 0x000fe20003f45270 */
[----:B------:R-:W-:Y:S01]  /*9dd0*/  UIADD3 UR45, UPT, UPT, UR45, 0x8, URZ ;  /* 0x000000082d2d7890 */ /* 0x000fe2000fffe0ff */
[----:B------:R-:W-:Y:S01]  /*9de0*/  ISETP.NE.AND P0, PT, R80, 0x2, PT ;  /* 0x000000025000780c */ /* 0x000fe20003f05270 */
[----:B-1----:R-:W-:Y:S01]  /*9df0*/  IMAD.IADD R14, R29, 0x1, R62 ;  /* 0x000000011d0e7824 */ /* 0x002fe200078e023e */
[----:B------:R-:W-:Y:S01]  /*9e00*/  ISETP.NE.AND P1, PT, R31, 0x4, PT ;  /* 0x000000041f00780c */ /* 0x000fe20003f25270 */
[----:B------:R-:W-:Y:S01]  /*9e10*/  IMAD.IADD R15, R30, 0x1, R63 ;  /* 0x000000011e0f7824 */ /* 0x000fe200078e023f */
[----:B------:R-:W-:Y:S02]  /*9e20*/  SEL R2, RZ, 0x1, P0 ;  /* 0x00000001ff027807 */ /* 0x000fe40000000000 */
[----:B--2---:R-:W-:Y:S02]  /*9e30*/  SEL R0, RZ, 0x1, P1 ;  /* 0x00000001ff007807 */ /* 0x004fe40000800000 */
[----:B------:R-:W-:Y:S02]  /*9e40*/  LOP3.LUT R71, R71, R2, RZ, 0x3c, !PT ;  /* 0x0000000247477212 */ /* 0x000fe400078e3cff */
[----:B------:R-:W-:Y:S02]  /*9e50*/  LOP3.LUT R72, R72, R0, RZ, 0x3c, !PT ;  /* 0x0000000048487212 */ /* 0x000fe400078e3cff */
[----:B------:R-:W-:Y:S02]  /*9e60*/  @P2 R2UR UR44, R70 ;  /* 0x00000000462c22ca */ /* 0x000fe400000e0000 */
[----:B------:R-:W-:Y:S02]  /*9e70*/  SEL R80, R80, RZ, P0 ;  /* 0x000000ff50507207 */ /* 0x000fe40000000000 */
[----:B------:R-:W-:Y:S01]  /*9e80*/  SEL R31, R31, RZ, P1 ;  /* 0x000000ff1f1f7207 */ /* 0x000fe20000800000 */
[----:B------:R-:W-:Y:S10]  /*9e90*/  @P2 BRA `(.L_x_164) ;  /* 0xffffffb400a82947 */ /* 0x000ff4000383ffff */
[----:B------:R-:W-:-:S09]  /*9ea0*/  UISETP.NE.AND UP0, UPT, UR50, URZ, UPT ;  /* 0x000000ff3200728c */ /* 0x000fd2000bf05270 */
[----:B------:R-:W-:Y:S05]  /*9eb0*/  BRA.U !UP0, `(.L_x_165) ;  /* 0x0000000108487547 */ /* 0x000fea000b800000 */
[----:B------:R-:W1:Y:S02]  /*9ec0*/  LDCU.64 UR4, c[0x0][0x890] ;  /* 0x00011200ff0477ac */ /* 0x000e640008000a00 */
[----:B-1----:R-:W-:-:S04]  /*9ed0*/  UISETP.NE.U32.AND UP0, UPT, UR4, URZ, UPT ;  /* 0x000000ff0400728c */ /* 0x002fc8000bf05070 */
[----:B------:R-:W-:-:S09]  /*9ee0*/  UISETP.NE.AND.EX UP0, UPT, UR5, URZ, UPT, UP0 ;  /* 0x000000ff0500728c */ /* 0x000fd2000bf05300 */
[----:B------:R-:W-:Y:S05]  /*9ef0*/  BRA.U UP0, `(.L_x_166) ;  /* 0x00000001000c7547 */ /* 0x000fea000b800000 */
[----:B------:R-:W-:-:S13]  /*9f00*/  FSETP.NEU.AND P0, PT, R35, RZ, PT ;  /* 0x000000ff2300720b */ /* 0x000fda0003f0d000 */
[----:B------:R-:W-:Y:S05]  /*9f10*/  @!P0 EXIT ;  /* 0x000000000000894d */ /* 0x000fea0003800000 */
[----:B------:R-:W-:Y:S05]  /*9f20*/  BRA `(.L_x_165) ;  /* 0x00000000002c7947 */ /* 0x000fea0003800000 */
.L_x_166:
[----:B------:R-:W-:Y:S01]  /*9f30*/  ISETP.NE.AND P0, PT, R79, RZ, PT ;  /* 0x000000ff4f00720c */ /* 0x000fe20003f05270 */
[----:B------:R-:W-:-:S12]  /*9f40*/  BSSY.RECONVERGENT B0, `(.L_x_165) ;  /* 0x0000009000007945 */ /* 0x000fd80003800200 */
[----:B------:R-:W-:Y:S05]  /*9f50*/  @P0 BRA `(.L_x_167) ;  /* 0x0000000000140947 */ /* 0x000fea0003800000 */
[----:B------:R-:W1:Y:S02]  /*9f60*/  LDCU.64 UR4, c[0x0][0x888] ;  /* 0x00011100ff0477ac */ /* 0x000e640008000a00 */
[----:B-1----:R-:W-:-:S04]  /*9f70*/  ISETP.NE.U32.AND P0, PT, RZ, UR4, PT ;  /* 0x00000004ff007c0c */ /* 0x002fc8000bf05070 */
[----:B------:R-:W-:-:S13]  /*9f80*/  ISETP.NE.AND.EX P0, PT, RZ, UR5, PT, P0 ;  /* 0x00000005ff007c0c */ /* 0x000fda000bf05300 */
[----:B------:R-:W-:Y:S05]  /*9f90*/  @!P0 EXIT ;  /* 0x000000000000894d */ /* 0x000fea0003800000 */
[----:B------:R-:W-:Y:S05]  /*9fa0*/  BRA `(.L_x_168) ;  /* 0x0000000000087947 */ /* 0x000fea0003800000 */
.L_x_167:
[----:B------:R-:W-:-:S13]  /*9fb0*/  FSETP.NEU.AND P0, PT, R35, RZ, PT ;  /* 0x000000ff2300720b */ /* 0x000fda0003f0d000 */
[----:B------:R-:W-:Y:S05]  /*9fc0*/  @!P0 EXIT ;  /* 0x000000000000894d */ /* 0x000fea0003800000 */
.L_x_168:
[----:B------:R-:W-:Y:S05]  /*9fd0*/  BSYNC.RECONVERGENT B0 ;  /* 0x0000000000007941 */ /* 0x000fea0003800200 */
.L_x_165:
[----:B------:R-:W-:Y:S01]  /*9fe0*/  ULEA UR4, UR51, UR36, 0x3 ;  /* 0x0000002433047291 */ /* 0x000fe2000f8e18ff */
[----:B------:R-:W-:-:S04]  /*9ff0*/  DEPBAR.LE SB0, 0x0 ;  /* 0x000080000000791a */ /* 0x000fc80000000000 */
[----:B------:R-:W-:-:S04]  /*a000*/  UIADD3 UR4, UPT, UPT, UR4, 0x80, URZ ;  /* 0x0000008004047890 */ /* 0x000fc8000fffe0ff */
[----:B------:R-:W-:-:S09]  /*a010*/  UPRMT UR4, UR37, 0x654, UR4 ;  /* 0x0000065425047896 */ /* 0x000fd20008000004 */
[----:B------:R-:W-:Y:S01]  /*a020*/  SYNCS.ARRIVE.TRANS64.RED.A1T0 RZ, [UR4], RZ ;  /* 0x000000ffffff79a7 */ /* 0x000fe20008100404 */
[----:B------:R-:W-:Y:S05]  /*a030*/  EXIT ;  /* 0x000000000000794d */ /* 0x000fea0003800000 */
.L_x_19:
[----:B--2---:R2:W1:Y:S02]  /*a040*/  SYNCS.PHASECHK.TRANS64.TRYWAIT P0, [R2+URZ+0x120], R3 ;  /* 0x00012003020075a7 */ /* 0x00446400080011ff */
[----:B-1----:R-:W-:Y:S05]  /*a050*/  @!P0 NANOSLEEP.SYNCS 0x989680 ;  /* 0x009896800000895d */ /* 0x002fea0003900000 */
[----:B------:R-:W1:Y:S02]  /*a060*/  @!P0 SYNCS.PHASECHK.TRANS64 P0, [R2+URZ+0x120], R3 ;  /* 0x00012003020085a7 */ /* 0x000e6400080010ff */
[----:B-1----:R-:W-:Y:S05]  /*a070*/  @!P0 BRA `(.L_x_19) ;  /* 0xfffffffc00f08947 */ /* 0x002fea000383ffff */
[----:B------:R-:W-:Y:S05]  /*a080*/  BRA `(.L_x_169) ;  /* 0xffffff7400647947 */ /* 0x000fea000383ffff */
.L_x_22:
[----:B-1----:R-:W-:-:S07]  /*a090*/  MOV R2, UR41 ;  /* 0x0000002900027c02 */ /* 0x002fce0008000f00 */
.L_x_170:
[----:B-1----:R1:W2:Y:S02]  /*a0a0*/  SYNCS.PHASECHK.TRANS64.TRYWAIT P0, [R2+URZ+0x30], R4 ;  /* 0x00003004020075a7 */ /* 0x0022a400080011ff */
[----:B--2---:R-:W-:Y:S05]  /*a0b0*/  @!P0 NANOSLEEP.SYNCS 0x989680 ;  /* 0x009896800000895d */ /* 0x004fea0003900000 */
[----:B------:R-:W2:Y:S02]  /*a0c0*/  @!P0 SYNCS.PHASECHK.TRANS64 P0, [R2+URZ+0x30], R4 ;  /* 0x00003004020085a7 */ /* 0x000ea400080010ff */
[----:B--2---:R-:W-:Y:S05]  /*a0d0*/  @!P0 BRA `(.L_x_170) ;  /* 0xfffffffc00f08947 */ /* 0x004fea000383ffff */
[----:B------:R-:W-:Y:S05]  /*a0e0*/  BRA `(.L_x_21) ;  /* 0xffffff7400c07947 */ /* 0x000fea000383ffff */
.L_x_28:
[----:B-1----:R-:W-:-:S07]  /*a0f0*/  MOV R2, UR41 ;  /* 0x0000002900027c02 */ /* 0x002fce0008000f00 */
.L_x_171:
[----:B-1----:R1:W2:Y:S02]  /*a100*/  SYNCS.PHASECHK.TRANS64.TRYWAIT P0, [R2+URZ+0x30], R4 ;  /* 0x00003004020075a7 */ /* 0x0022a400080011ff */
[----:B--2---:R-:W-:Y:S05]  /*a110*/  @!P0 NANOSLEEP.SYNCS 0x989680 ;  /* 0x009896800000895d */ /* 0x004fea0003900000 */
[----:B------:R-:W2:Y:S02]  /*a120*/  @!P0 SYNCS.PHASECHK.TRANS64 P0, [R2+URZ+0x30], R4 ;  /* 0x00003004020085a7 */ /* 0x000ea400080010ff */
[----:B--2---:R-:W-:Y:S05]  /*a130*/  @!P0 BRA `(.L_x_171) ;  /* 0xfffffffc00f08947 */ /* 0x004fea000383ffff */
[----:B------:R-:W-:Y:S05]  /*a140*/  BRA `(.L_x_27) ;  /* 0xffffff7800ac7947 */ /* 0x000fea000383ffff */
.L_x_32:
[----:B-1----:R1:W2:Y:S02]  /*a150*/  SYNCS.PHASECHK.TRANS64.TRYWAIT P0, [R2+URZ+0xb0], R3 ;  /* 0x0000b003020075a7 */ /* 0x0022a400080011ff */
[----:B--2---:R-:W-:Y:S05]  /*a160*/  @!P0 NANOSLEEP.SYNCS 0x989680 ;  /* 0x009896800000895d */ /* 0x004fea0003900000 */
[----:B------:R-:W2:Y:S02]  /*a170*/  @!P0 SYNCS.PHASECHK.TRANS64 P0, [R2+URZ+0xb0], R3 ;  /* 0x0000b003020085a7 */ /* 0x000ea400080010ff */
[----:B--2---:R-:W-:Y:S05]  /*a180*/  @!P0 BRA `(.L_x_32) ;  /* 0xfffffffc00f08947 */ /* 0x004fea000383ffff */
[----:B------:R-:W-:Y:S05]  /*a190*/  BRA `(.L_x_172) ;  /* 0xffffff7c006c7947 */ /* 0x000fea000383ffff */
.L_x_36:
[----:B----4-:R-:W-:-:S07]  /*a1a0*/  MOV R0, UR5 ;  /* 0x0000000500007c02 */ /* 0x010fce0008000f00 */
.L_x_173:
[----:B-1----:R1:W2:Y:S02]  /*a1b0*/  SYNCS.PHASECHK.TRANS64.TRYWAIT P0, [R0+URZ], R2 ;  /* 0x00000002000075a7 */ /* 0x0022a400080011ff */
[----:B--2---:R-:W-:Y:S05]  /*a1c0*/  @!P0 NANOSLEEP.SYNCS 0x989680 ;  /* 0x009896800000895d */ /* 0x004fea0003900000 */
[----:B------:R-:W2:Y:S02]  /*a1d0*/  @!P0 SYNCS.PHASECHK.TRANS64 P0, [R0+URZ], R2 ;  /* 0x00000002000085a7 */ /* 0x000ea400080010ff */
[----:B--2---:R-:W-:Y:S05]  /*a1e0*/  @!P0 BRA `(.L_x_173) ;  /* 0xfffffffc00f08947 */ /* 0x004fea000383ffff */
[----:B------:R-:W-:Y:S05]  /*a1f0*/  BRA `(.L_x_174) ;  /* 0xffffff8000dc7947 */ /* 0x000fea000383ffff */
.L_x_37:
[----:B----4-:R-:W-:-:S07]  /*a200*/  MOV R0, UR5 ;  /* 0x0000000500007c02 */ /* 0x010fce0008000f00 */
.L_x_175:
[----:B-1----:R1:W2:Y:S02]  /*a210*/  SYNCS.PHASECHK.TRANS64.TRYWAIT P0, [R0+URZ], R3 ;  /* 0x00000003000075a7 */ /* 0x0022a400080011ff */
[----:B--2---:R-:W-:Y:S05]  /*a220*/  @!P0 NANOSLEEP.SYNCS 0x989680 ;  /* 0x009896800000895d */ /* 0x004fea0003900000 */
[----:B------:R-:W2:Y:S02]  /*a230*/  @!P0 SYNCS.PHASECHK.TRANS64 P0, [R0+URZ], R3 ;  /* 0x00000003000085a7 */ /* 0x000ea400080010ff */
[----:B--2---:R-:W-:Y:S05]  /*a240*/  @!P0 BRA `(.L_x_175) ;  /* 0xfffffffc00f08947 */ /* 0x004fea000383ffff */
[----:B------:R-:W-:Y:S05]  /*a250*/  BRA `(.L_x_176) ;  /* 0xffffff8000e87947 */ /* 0x000fea000383ffff */
.L_x_38:
[----:B----4-:R-:W-:-:S07]  /*a260*/  MOV R0, UR5 ;  /* 0x0000000500007c02 */ /* 0x010fce0008000f00 */
.L_x_177:
[----:B-1----:R1:W2:Y:S02]  /*a270*/  SYNCS.PHASECHK.TRANS64.TRYWAIT P0, [R0+URZ], R3 ;  /* 0x00000003000075a7 */ /* 0x0022a400080011ff */
[----:B--2---:R-:W-:Y:S05]  /*a280*/  @!P0 NANOSLEEP.SYNCS 0x989680 ;  /* 0x009896800000895d */ /* 0x004fea0003900000 */
[----:B------:R-:W2:Y:S02]  /*a290*/  @!P0 SYNCS.PHASECHK.TRANS64 P0, [R0+URZ], R3 ;  /* 0x00000003000085a7 */ /* 0x000ea400080010ff */
[----:B--2---:R-:W-:Y:S05]  /*a2a0*/  @!P0 BRA `(.L_x_177) ;  /* 0xfffffffc00f08947 */ /* 0x004fea000383ffff */
[----:B------:R-:W-:Y:S05]  /*a2b0*/  BRA `(.L_x_178) ;  /* 0xffffff8000f47947 */ /* 0x000fea000383ffff */
.L_x_39:
[----:B----4-:R-:W-:-:S07]  /*a2c0*/  MOV R0, UR5 ;  /* 0x0000000500007c02 */ /* 0x010fce0008000f00 */
.L_x_179:
[----:B-1----:R1:W2:Y:S02]  /*a2d0*/  SYNCS.PHASECHK.TRANS64.TRYWAIT P0, [R0+URZ], R3 ;  /* 0x00000003000075a7 */ /* 0x0022a400080011ff */
[----:B--2---:R-:W-:Y:S05]  /*a2e0*/  @!P0 NANOSLEEP.SYNCS 0x989680 ;  /* 0x009896800000895d */ /* 0x004fea0003900000 */
[----:B------:R-:W2:Y:S02]  /*a2f0*/  @!P0 SYNCS.PHASECHK.TRANS64 P0, [R0+URZ], R3 ;  /* 0x00000003000085a7 */ /* 0x000ea400080010ff */
[----:B--2---:R-:W-:Y:S05]  /*a300*/  @!P0 BRA `(.L_x_179) ;  /* 0xfffffffc00f08947 */ /* 0x004fea000383ffff */
[----:B------:R-:W-:Y:S05]  /*a310*/  BRA `(.L_x_180) ;  /* 0xffffff8400007947 */ /* 0x000fea000383ffff */
.L_x_40:
[----:B----4-:R-:W-:-:S07]  /*a320*/  MOV R0, UR5 ;  /* 0x0000000500007c02 */ /* 0x010fce0008000f00 */
.L_x_181:
[----:B-1----:R1:W2:Y:S02]  /*a330*/  SYNCS.PHASECHK.TRANS64.TRYWAIT P0, [R0+URZ], R3 ;  /* 0x00000003000075a7 */ /* 0x0022a400080011ff */
[----:B--2---:R-:W-:Y:S05]  /*a340*/  @!P0 NANOSLEEP.SYNCS 0x989680 ;  /* 0x009896800000895d */ /* 0x004fea0003900000 */
[----:B------:R-:W2:Y:S02]  /*a350*/  @!P0 SYNCS.PHASECHK.TRANS64 P0, [R0+URZ], R3 ;  /* 0x00000003000085a7 */ /* 0x000ea400080010ff */
[----:B--2---:R-:W-:Y:S05]  /*a360*/  @!P0 BRA `(.L_x_181) ;  /* 0xfffffffc00f08947 */ /* 0x004fea000383ffff */
[----:B------:R-:W-:Y:S05]  /*a370*/  BRA `(.L_x_182) ;  /* 0xffffff84000c7947 */ /* 0x000fea000383ffff */
.L_x_43:
[----:B-1----:R1:W2:Y:S02]  /*a380*/  SYNCS.PHASECHK.TRANS64.TRYWAIT P0, [R0+URZ+0x110], R4 ;  /* 0x00011004000075a7 */ /* 0x0022a400080011ff */
[----:B--2---:R-:W-:Y:S05]  /*a390*/  @!P0 NANOSLEEP.SYNCS 0x989680 ;  /* 0x009896800000895d */ /* 0x004fea0003900000 */
[----:B------:R-:W2:Y:S02]  /*a3a0*/  @!P0 SYNCS.PHASECHK.TRANS64 P0, [R0+URZ+0x110], R4 ;  /* 0x00011004000085a7 */ /* 0x000ea400080010ff */
[----:B--2---:R-:W-:Y:S05]  /*a3b0*/  @!P0 BRA `(.L_x_43) ;  /* 0xfffffffc00f08947 */ /* 0x004fea000383ffff */
[----:B------:R-:W-:Y:S05]  /*a3c0*/  BRA `(.L_x_183) ;  /* 0xffffff8400687947 */ /* 0x000fea000383ffff */
.L_x_44:
[----:B------:R-:W-:-:S07]  /*a3d0*/  MOV R0, UR5 ;  /* 0x0000000500007c02 */ /* 0x000fce0008000f00 */
.L_x_184:
[----:B-1----:R1:W2:Y:S02]  /*a3e0*/  SYNCS.PHASECHK.TRANS64.TRYWAIT P0, [R0+URZ+0xc0], R5 ;  /* 0x0000c005000075a7 */ /* 0x0022a400080011ff */
[----:B--2---:R-:W-:Y:S05]  /*a3f0*/  @!P0 NANOSLEEP.SYNCS 0x989680 ;  /* 0x009896800000895d */ /* 0x004fea0003900000 */
[----:B------:R-:W2:Y:S02]  /*a400*/  @!P0 SYNCS.PHASECHK.TRANS64 P0, [R0+URZ+0xc0], R5 ;  /* 0x0000c005000085a7 */ /* 0x000ea400080010ff */
[----:B--2---:R-:W-:Y:S05]  /*a410*/  @!P0 BRA `(.L_x_184) ;  /* 0xfffffffc00f08947 */ /* 0x004fea000383ffff */
[----:B------:R-:W-:Y:S05]  /*a420*/  BRA `(.L_x_185) ;  /* 0xffffff8400787947 */ /* 0x000fea000383ffff */
.L_x_45:
[----:B-1----:R1:W2:Y:S02]  /*a430*/  SYNCS.PHASECHK.TRANS64.TRYWAIT P1, [R0+URZ+0xb0], R4 ;  /* 0x0000b004000075a7 */ /* 0x0022a400080211ff */
[----:B--2---:R-:W-:Y:S05]  /*a440*/  @!P1 NANOSLEEP.SYNCS 0x989680 ;  /* 0x009896800000995d */ /* 0x004fea0003900000 */
[----:B------:R-:W2:Y:S02]  /*a450*/  @!P1 SYNCS.PHASECHK.TRANS64 P1, [R0+URZ+0xb0], R4 ;  /* 0x0000b004000095a7 */ /* 0x000ea400080210ff */
[----:B--2---:R-:W-:Y:S05]  /*a460*/  @!P1 BRA `(.L_x_45) ;  /* 0xfffffffc00f09947 */ /* 0x004fea000383ffff */
[----:B------:R-:W-:Y:S05]  /*a470*/  BRA `(.L_x_186) ;  /* 0xffffff8400a87947 */ /* 0x000fea000383ffff */
.L_x_48:
[----:B------:R-:W-:-:S07]  /*a480*/  MOV R0, UR5 ;  /* 0x0000000500007c02 */ /* 0x000fce0008000f00 */
.L_x_187:
[----:B-1----:R1:W2:Y:S02]  /*a490*/  SYNCS.PHASECHK.TRANS64.TRYWAIT P0, [R0+URZ+0xc0], R2 ;  /* 0x0000c002000075a7 */ /* 0x0022a400080011ff */
[----:B--2---:R-:W-:Y:S05]  /*a4a0*/  @!P0 NANOSLEEP.SYNCS 0x989680 ;  /* 0x009896800000895d */ /* 0x004fea0003900000 */
[----:B------:R-:W2:Y:S02]  /*a4b0*/  @!P0 SYNCS.PHASECHK.TRANS64 P0, [R0+URZ+0xc0], R2 ;  /* 0x0000c002000085a7 */ /* 0x000ea400080010ff */
[----:B--2---:R-:W-:Y:S05]  /*a4c0*/  @!P0 BRA `(.L_x_187) ;  /* 0xfffffffc00f08947 */ /* 0x004fea000383ffff */
[----:B------:R-:W-:Y:S05]  /*a4d0*/  BRA `(.L_x_47) ;  /* 0xffffff8400fc7947 */ /* 0x000fea000383ffff */
.L_x_55:
[----:B-1----:R1:W2:Y:S02]  /*a4e0*/  SYNCS.PHASECHK.TRANS64.TRYWAIT P1, [R0+URZ+0xb0], R2 ;  /* 0x0000b002000075a7 */ /* 0x0022a400080211ff */
[----:B--2---:R-:W-:Y:S05]  /*a4f0*/  @!P1 NANOSLEEP.SYNCS 0x989680 ;  /* 0x009896800000995d */ /* 0x004fea0003900000 */
[----:B------:R-:W2:Y:S02]  /*a500*/  @!P1 SYNCS.PHASECHK.TRANS64 P1, [R0+URZ+0xb0], R2 ;  /* 0x0000b002000095a7 */ /* 0x000ea400080210ff */
[----:B--2---:R-:W-:Y:S05]  /*a510*/  @!P1 BRA `(.L_x_55) ;  /* 0xfffffffc00f09947 */ /* 0x004fea000383ffff */
[----:B------:R-:W-:Y:S05]  /*a520*/  BRA `(.L_x_188) ;  /* 0xffffff8c006c7947 */ /* 0x000fea000383ffff */
.L_x_56:
[----:B------:R-:W-:-:S07]  /*a530*/  MOV R2, UR7 ;  /* 0x0000000700027c02 */ /* 0x000fce0008000f00 */
.L_x_189:
[----:B-1----:R1:W2:Y:S02]  /*a540*/  SYNCS.PHASECHK.TRANS64.TRYWAIT P0, [R2+URZ+0xf0], R0 ;  /* 0x0000f000020075a7 */ /* 0x0022a400080011ff */
[----:B--2---:R-:W-:Y:S05]  /*a550*/  @!P0 NANOSLEEP.SYNCS 0x989680 ;  /* 0x009896800000895d */ /* 0x004fea0003900000 */
[----:B------:R-:W2:Y:S02]  /*a560*/  @!P0 SYNCS.PHASECHK.TRANS64 P0, [R2+URZ+0xf0], R0 ;  /* 0x0000f000020085a7 */ /* 0x000ea400080010ff */
[----:B--2---:R-:W-:Y:S05]  /*a570*/  @!P0 BRA `(.L_x_189) ;  /* 0xfffffffc00f08947 */ /* 0x004fea000383ffff */
[----:B------:R-:W-:Y:S05]  /*a580*/  BRA `(.L_x_190) ;  /* 0xffffff8c00a47947 */ /* 0x000fea000383ffff */
.L_x_59:
[----:B------:R-:W-:Y:S07]  /*a590*/  MOV R0, UR6 ;  /* 0x0000000600007c02 */ /* 0x000fee0008000f00 */
.L_x_191:
[----:B-1----:R1:W2:Y:S02]  /*a5a0*/  SYNCS.PHASECHK.TRANS64.TRYWAIT P0, [R0+URZ], R2 ;  /* 0x00000002000075a7 */ /* 0x0022a400080011ff */
[----:B--2---:R-:W-:Y:S05]  /*a5b0*/  @!P0 NANOSLEEP.SYNCS 0x989680 ;  /* 0x009896800000895d */ /* 0x004fea0003900000 */
[----:B------:R-:W2:Y:S02]  /*a5c0*/  @!P0 SYNCS.PHASECHK.TRANS64 P0, [R0+URZ], R2 ;  /* 0x00000002000085a7 */ /* 0x000ea400080010ff */
[----:B--2---:R-:W-:Y:S05]  /*a5d0*/  @!P0 BRA `(.L_x_191) ;  /* 0xfffffffc00f08947 */ /* 0x004fea000383ffff */
[----:B------:R-:W-:Y:S05]  /*a5e0*/  BRA `(.L_x_58) ;  /* 0xffffff8c00c07947 */ /* 0x000fea000383ffff */
.L_x_62:
[----:B------:R-:W-:-:S07]  /*a5f0*/  MOV R0, UR6 ;  /* 0x0000000600007c02 */ /* 0x000fce0008000f00 */
.L_x_192:
[----:B--2---:R2:W4:Y:S02]  /*a600*/  SYNCS.PHASECHK.TRANS64.TRYWAIT P0, [R0+URZ], R2 ;  /* 0x00000002000075a7 */ /* 0x00452400080011ff */
[----:B----4-:R-:W-:Y:S05]  /*a610*/  @!P0 NANOSLEEP.SYNCS 0x989680 ;  /* 0x009896800000895d */ /* 0x010fea0003900000 */
[----:B------:R-:W4:Y:S02]  /*a620*/  @!P0 SYNCS.PHASECHK.TRANS64 P0, [R0+URZ], R2 ;  /* 0x00000002000085a7 */ /* 0x000f2400080010ff */
[----:B----4-:R-:W-:Y:S05]  /*a630*/  @!P0 BRA `(.L_x_192) ;  /* 0xfffffffc00f08947 */ /* 0x010fea000383ffff */
[----:B------:R-:W-:Y:S05]  /*a640*/  BRA `(.L_x_193) ;  /* 0xffffff90009c7947 */ /* 0x000fea000383ffff */
.L_x_63:
[----:B------:R-:W-:-:S07]  /*a650*/  MOV R0, UR6 ;  /* 0x0000000600007c02 */ /* 0x000fce0008000f00 */
.L_x_194:
[----:B-1----:R1:W2:Y:S02]  /*a660*/  SYNCS.PHASECHK.TRANS64.TRYWAIT P0, [R0+URZ], R3 ;  /* 0x00000003000075a7 */ /* 0x0022a400080011ff */
[----:B--2---:R-:W-:Y:S05]  /*a670*/  @!P0 NANOSLEEP.SYNCS 0x989680 ;  /* 0x009896800000895d */ /* 0x004fea0003900000 */
[----:B------:R-:W2:Y:S02]  /*a680*/  @!P0 SYNCS.PHASECHK.TRANS64 P0, [R0+URZ], R3 ;  /* 0x00000003000085a7 */ /* 0x000ea400080010ff */
[----:B--2---:R-:W-:Y:S05]  /*a690*/  @!P0 BRA `(.L_x_194) ;  /* 0xfffffffc00f08947 */ /* 0x004fea000383ffff */
[----:B------:R-:W-:Y:S05]  /*a6a0*/  BRA `(.L_x_195) ;  /* 0xffffff9000a87947 */ /* 0x000fea000383ffff */
.L_x_64:
[----:B------:R-:W-:-:S07]  /*a6b0*/  MOV R0, UR6 ;  /* 0x0000000600007c02 */ /* 0x000fce0008000f00 */
.L_x_196:
[----:B-1----:R1:W2:Y:S02]  /*a6c0*/  SYNCS.PHASECHK.TRANS64.TRYWAIT P0, [R0+URZ], R3 ;  /* 0x00000003000075a7 */ /* 0x0022a400080011ff */
[----:B--2---:R-:W-:Y:S05]  /*a6d0*/  @!P0 NANOSLEEP.SYNCS 0x989680 ;  /* 0x009896800000895d */ /* 0x004fea0003900000 */
[----:B------:R-:W2:Y:S02]  /*a6e0*/  @!P0 SYNCS.PHASECHK.TRANS64 P0, [R0+URZ], R3 ;  /* 0x00000003000085a7 */ /* 0x000ea400080010ff */
[----:B--2---:R-:W-:Y:S05]  /*a6f0*/  @!P0 BRA `(.L_x_196) ;  /* 0xfffffffc00f08947 */ /* 0x004fea000383ffff */
[----:B------:R-:W-:Y:S05]  /*a700*/  BRA `(.L_x_197) ;  /* 0xffffff9000b47947 */ /* 0x000fea000383ffff */
.L_x_65:
[----:B-1----:R-:W-:-:S07]  /*a710*/  MOV R0, UR7 ;  /* 0x0000000700007c02 */ /* 0x002fce0008000f00 */
.L_x_198:
[----:B-1----:R1:W2:Y:S02]  /*a720*/  SYNCS.PHASECHK.TRANS64.TRYWAIT P0, [R0+URZ], R2 ;  /* 0x00000002000075a7 */ /* 0x0022a400080011ff */
[----:B--2---:R-:W-:Y:S05]  /*a730*/  @!P0 NANOSLEEP.SYNCS 0x989680 ;  /* 0x009896800000895d */ /* 0x004fea0003900000 */
[----:B------:R-:W2:Y:S02]  /*a740*/  @!P0 SYNCS.PHASECHK.TRANS64 P0, [R0+URZ], R2 ;  /* 0x00000002000085a7 */ /* 0x000ea400080010ff */
[----:B--2---:R-:W-:Y:S05]  /*a750*/  @!P0 BRA `(.L_x_198) ;  /* 0xfffffffc00f08947 */ /* 0x004fea000383ffff */
[----:B------:R-:W-:Y:S05]  /*a760*/  BRA `(.L_x_199) ;  /* 0xffffff9000c07947 */ /* 0x000fea000383ffff */
.L_x_70:
[----:B--2---:R2:W3:Y:S02]  /*a770*/  SYNCS.PHASECHK.TRANS64.TRYWAIT P0, [R0+URZ+0xb0], R2 ;  /* 0x0000b002000075a7 */ /* 0x0044e400080011ff */
[----:B---3--:R-:W-:Y:S05]  /*a780*/  @!P0 NANOSLEEP.SYNCS 0x989680 ;  /* 0x009896800000895d */ /* 0x008fea0003900000 */
[----:B------:R-:W3:Y:S02]  /*a790*/  @!P0 SYNCS.PHASECHK.TRANS64 P0, [R0+URZ+0xb0], R2 ;  /* 0x0000b002000085a7 */ /* 0x000ee400080010ff */
[----:B---3--:R-:W-:Y:S05]  /*a7a0*/  @!P0 BRA `(.L_x_70) ;  /* 0xfffffffc00f08947 */ /* 0x008fea000383ffff */
[----:B------:R-:W-:Y:S05]  /*a7b0*/  BRA `(.L_x_200) ;  /* 0xffffff9400c07947 */ /* 0x000fea000383ffff */
.L_x_73:
[----:B------:R-:W-:Y:S07]  /*a7c0*/  MOV R0, UR7 ;  /* 0x0000000700007c02 */ /* 0x000fee0008000f00 */
.L_x_201:
[----:B--2---:R2:W3:Y:S02]  /*a7d0*/  SYNCS.PHASECHK.TRANS64.TRYWAIT P0, [R0+URZ+0xa8], R2 ;  /* 0x0000a802000075a7 */ /* 0x0044e400080011ff */
[----:B---3--:R-:W-:Y:S05]  /*a7e0*/  @!P0 NANOSLEEP.SYNCS 0x989680 ;  /* 0x009896800000895d */ /* 0x008fea0003900000 */
[----:B------:R-:W3:Y:S02]  /*a7f0*/  @!P0 SYNCS.PHASECHK.TRANS64 P0, [R0+URZ+0xa8], R2 ;  /* 0x0000a802000085a7 */ /* 0x000ee400080010ff */
[----:B---3--:R-:W-:Y:S05]  /*a800*/  @!P0 BRA `(.L_x_201) ;  /* 0xfffffffc00f08947 */ /* 0x008fea000383ffff */
[----:B------:R-:W-:Y:S05]  /*a810*/  BRA `(.L_x_72) ;  /* 0xffffff9800a07947 */ /* 0x000fea000383ffff */
.L_x_76:
[----:B------:R-:W-:Y:S07]  /*a820*/  MOV R0, UR7 ;  /* 0x0000000700007c02 */ /* 0x000fee0008000f00 */
.L_x_202:
[----:B-1----:R1:W2:Y:S02]  /*a830*/  SYNCS.PHASECHK.TRANS64.TRYWAIT P0, [R0+URZ+0x80], R32 ;  /* 0x00008020000075a7 */ /* 0x0022a400080011ff */
[----:B--2---:R-:W-:Y:S05]  /*a840*/  @!P0 NANOSLEEP.SYNCS 0x989680 ;  /* 0x009896800000895d */ /* 0x004fea0003900000 */
[----:B------:R-:W2:Y:S02]  /*a850*/  @!P0 SYNCS.PHASECHK.TRANS64 P0, [R0+URZ+0x80], R32 ;  /* 0x00008020000085a7 */ /* 0x000ea400080010ff */
[----:B--2---:R-:W-:Y:S05]  /*a860*/  @!P0 BRA `(.L_x_202) ;  /* 0xfffffffc00f08947 */ /* 0x004fea000383ffff */
[----:B------:R-:W-:Y:S05]  /*a870*/  BRA `(.L_x_203) ;  /* 0xffffff9c001c7947 */ /* 0x000fea000383ffff */
.L_x_77:
[----:B------:R-:W-:Y:S07]  /*a880*/  MOV R0, UR7 ;  /* 0x0000000700007c02 */ /* 0x000fee0008000f00 */
.L_x_204:
[----:B-1----:R1:W2:Y:S02]  /*a890*/  SYNCS.PHASECHK.TRANS64.TRYWAIT P0, [R0+URZ+0x88], R32 ;  /* 0x00008820000075a7 */ /* 0x0022a400080011ff */
[----:B--2---:R-:W-:Y:S05]  /*a8a0*/  @!P0 NANOSLEEP.SYNCS 0x989680 ;  /* 0x009896800000895d */ /* 0x004fea0003900000 */
[----:B------:R-:W2:Y:S02]  /*a8b0*/  @!P0 SYNCS.PHASECHK.TRANS64 P0, [R0+URZ+0x88], R32 ;  /* 0x00008820000085a7 */ /* 0x000ea400080010ff */
[----:B--2---:R-:W-:Y:S05]  /*a8c0*/  @!P0 BRA `(.L_x_204) ;  /* 0xfffffffc00f08947 */ /* 0x004fea000383ffff */
[----:B------:R-:W-:Y:S05]  /*a8d0*/  BRA `(.L_x_205) ;  /* 0xffffff9c00547947 */ /* 0x000fea000383ffff */
.L_x_78:
[----:B------:R-:W-:Y:S07]  /*a8e0*/  MOV R0, UR7 ;  /* 0x0000000700007c02 */ /* 0x000fee0008000f00 */
.L_x_206:
[----:B-1----:R1:W2:Y:S02]  /*a8f0*/  SYNCS.PHASECHK.TRANS64.TRYWAIT P0, [R0+URZ+0x90], R32 ;  /* 0x00009020000075a7 */ /* 0x0022a400080011ff */
[----:B--2---:R-:W-:Y:S05]  /*a900*/  @!P0 NANOSLEEP.SYNCS 0x989680 ;  /* 0x009896800000895d */ /* 0x004fea0003900000 */
[----:B------:R-:W2:Y:S02]  /*a910*/  @!P0 SYNCS.PHASECHK.TRANS64 P0, [R0+URZ+0x90], R32 ;  /* 0x00009020000085a7 */ /* 0x000ea400080010ff */
[----:B--2---:R-:W-:Y:S05]  /*a920*/  @!P0 BRA `(.L_x_206) ;  /* 0xfffffffc00f08947 */ /* 0x004fea000383ffff */
[----:B------:R-:W-:Y:S05]  /*a930*/  BRA `(.L_x_207) ;  /* 0xffffff9c00987947 */ /* 0x000fea000383ffff */
.L_x_79:
[----:B------:R-:W-:Y:S07]  /*a940*/  MOV R0, UR7 ;  /* 0x0000000700007c02 */ /* 0x000fee0008000f00 */
.L_x_208:
[----:B-1----:R1:W2:Y:S02]  /*a950*/  SYNCS.PHASECHK.TRANS64.TRYWAIT P0, [R0+URZ+0x98], R32 ;  /* 0x00009820000075a7 */ /* 0x0022a400080011ff */
[----:B--2---:R-:W-:Y:S05]  /*a960*/  @!P0 NANOSLEEP.SYNCS 0x989680 ;  /* 0x009896800000895d */ /* 0x004fea0003900000 */
[----:B------:R-:W2:Y:S02]  /*a970*/  @!P0 SYNCS.PHASECHK.TRANS64 P0, [R0+URZ+0x98], R32 ;  /* 0x00009820000085a7 */ /* 0x000ea400080010ff */
[----:B--2---:R-:W-:Y:S05]  /*a980*/  @!P0 BRA `(.L_x_208) ;  /* 0xfffffffc00f08947 */ /* 0x004fea000383ffff */
[----:B------:R-:W-:Y:S05]  /*a990*/  BRA `(.L_x_209) ;  /* 0xffffff9c00dc7947 */ /* 0x000fea000383ffff */
.L_x_80:
[----:B------:R-:W-:Y:S07]  /*a9a0*/  MOV R0, UR7 ;  /* 0x0000000700007c02 */ /* 0x000fee0008000f00 */
.L_x_210:
[----:B-1----:R1:W2:Y:S02]  /*a9b0*/  SYNCS.PHASECHK.TRANS64.TRYWAIT P0, [R0+URZ+0x80], R14 ;  /* 0x0000800e000075a7 */ /* 0x0022a400080011ff */
[----:B--2---:R-:W-:Y:S05]  /*a9c0*/  @!P0 NANOSLEEP.SYNCS 0x989680 ;  /* 0x009896800000895d */ /* 0x004fea0003900000 */
[----:B------:R-:W2:Y:S02]  /*a9d0*/  @!P0 SYNCS.PHASECHK.TRANS64 P0, [R0+URZ+0x80], R14 ;  /* 0x0000800e000085a7 */ /* 0x000ea400080010ff */
[----:B--2---:R-:W-:Y:S05]  /*a9e0*/  @!P0 BRA `(.L_x_210) ;  /* 0xfffffffc00f08947 */ /* 0x004fea000383ffff */
[----:B------:R-:W-:Y:S05]  /*a9f0*/  BRA `(.L_x_211) ;  /* 0xffffffa000247947 */ /* 0x000fea000383ffff */
.L_x_81:
[----:B------:R-:W-:Y:S07]  /*aa00*/  MOV R0, UR7 ;  /* 0x0000000700007c02 */ /* 0x000fee0008000f00 */
.L_x_212:
[----:B-1----:R1:W2:Y:S02]  /*aa10*/  SYNCS.PHASECHK.TRANS64.TRYWAIT P0, [R0+URZ+0x88], R14 ;  /* 0x0000880e000075a7 */ /* 0x0022a400080011ff */
[----:B--2---:R-:W-:Y:S05]  /*aa20*/  @!P0 NANOSLEEP.SYNCS 0x989680 ;  /* 0x009896800000895d */ /* 0x004fea0003900000 */
[----:B------:R-:W2:Y:S02]  /*aa30*/  @!P0 SYNCS.PHASECHK.TRANS64 P0, [R0+URZ+0x88], R14 ;  /* 0x0000880e000085a7 */ /* 0x000ea400080010ff */
[----:B--2---:R-:W-:Y:S05]  /*aa40*/  @!P0 BRA `(.L_x_212) ;  /* 0xfffffffc00f08947 */ /* 0x004fea000383ffff */
[----:B------:R-:W-:Y:S05]  /*aa50*/  BRA `(.L_x_213) ;  /* 0xffffffa000687947 */ /* 0x000fea000383ffff */
.L_x_82:
[----:B------:R-:W-:Y:S07]  /*aa60*/  MOV R0, UR7 ;  /* 0x0000000700007c02 */ /* 0x000fee0008000f00 */
.L_x_214:
[----:B-1----:R1:W2:Y:S02]  /*aa70*/  SYNCS.PHASECHK.TRANS64.TRYWAIT P0, [R0+URZ+0x90], R14 ;  /* 0x0000900e000075a7 */ /* 0x0022a400080011ff */
[----:B--2---:R-:W-:Y:S05]  /*aa80*/  @!P0 NANOSLEEP.SYNCS 0x989680 ;  /* 0x009896800000895d */ /* 0x004fea0003900000 */
[----:B------:R-:W2:Y:S02]  /*aa90*/  @!P0 SYNCS.PHASECHK.TRANS64 P0, [R0+URZ+0x90], R14 ;  /* 0x0000900e000085a7 */ /* 0x000ea400080010ff */
[----:B--2---:R-:W-:Y:S05]  /*aaa0*/  @!P0 BRA `(.L_x_214) ;  /* 0xfffffffc00f08947 */ /* 0x004fea000383ffff */
[----:B------:R-:W-:Y:S05]  /*aab0*/  BRA `(.L_x_215) ;  /* 0xffffffa000ac7947 */ /* 0x000fea000383ffff */
.L_x_83:
[----:B------:R-:W-:Y:S07]  /*aac0*/  MOV R0, UR7 ;  /* 0x0000000700007c02 */ /* 0x000fee0008000f00 */
.L_x_216:
[----:B-1----:R1:W2:Y:S02]  /*aad0*/  SYNCS.PHASECHK.TRANS64.TRYWAIT P0, [R0+URZ+0x98], R14 ;  /* 0x0000980e000075a7 */ /* 0x0022a400080011ff */
[----:B--2---:R-:W-:Y:S05]  /*aae0*/  @!P0 NANOSLEEP.SYNCS 0x989680 ;  /* 0x009896800000895d */ /* 0x004fea0003900000 */
[----:B------:R-:W2:Y:S02]  /*aaf0*/  @!P0 SYNCS.PHASECHK.TRANS64 P0, [R0+URZ+0x98], R14 ;  /* 0x0000980e000085a7 */ /* 0x000ea400080010ff */
[----:B--2---:R-:W-:Y:S05]  /*ab00*/  @!P0 BRA `(.L_x_216) ;  /* 0xfffffffc00f08947 */ /* 0x004fea000383ffff */
[----:B------:R-:W-:Y:S05]  /*ab10*/  BRA `(.L_x_217) ;  /* 0xffffffa400307947 */ /* 0x000fea000383ffff */
.L_x_85:
[----:B------:R-:W-:-:S07]  /*ab20*/  MOV R0, UR7 ;  /* 0x0000000700007c02 */ /* 0x000fce0008000f00 */
.L_x_218:
[----:B-1----:R1:W3:Y:S02]  /*ab30*/  SYNCS.PHASECHK.TRANS64.TRYWAIT P0, [R0+URZ+0x80], R32 ;  /* 0x00008020000075a7 */ /* 0x0022e400080011ff */
[----:B---3--:R-:W-:Y:S05]  /*ab40*/  @!P0 NANOSLEEP.SYNCS 0x989680 ;  /* 0x009896800000895d */ /* 0x008fea0003900000 */
[----:B------:R-:W3:Y:S02]  /*ab50*/  @!P0 SYNCS.PHASECHK.TRANS64 P0, [R0+URZ+0x80], R32 ;  /* 0x00008020000085a7 */ /* 0x000ee400080010ff */
[----:B---3--:R-:W-:Y:S05]  /*ab60*/  @!P0 BRA `(.L_x_218) ;  /* 0xfffffffc00f08947 */ /* 0x008fea000383ffff */
[----:B------:R-:W-:Y:S05]  /*ab70*/  BRA `(.L_x_219) ;  /* 0xffffffa400987947 */ /* 0x000fea000383ffff */
.L_x_86:
[----:B-1----:R-:W-:-:S07]  /*ab80*/  MOV R0, UR7 ;  /* 0x0000000700007c02 */ /* 0x002fce0008000f00 */
.L_x_220:
[----:B-1----:R1:W3:Y:S02]  /*ab90*/  SYNCS.PHASECHK.TRANS64.TRYWAIT P0, [R0+URZ+0x88], R32 ;  /* 0x00008820000075a7 */ /* 0x0022e400080011ff */
[----:B---3--:R-:W-:Y:S05]  /*aba0*/  @!P0 NANOSLEEP.SYNCS 0x989680 ;  /* 0x009896800000895d */ /* 0x008fea0003900000 */
[----:B------:R-:W3:Y:S02]  /*abb0*/  @!P0 SYNCS.PHASECHK.TRANS64 P0, [R0+URZ+0x88], R32 ;  /* 0x00008820000085a7 */ /* 0x000ee400080010ff */
[----:B---3--:R-:W-:Y:S05]  /*abc0*/  @!P0 BRA `(.L_x_220) ;  /* 0xfffffffc00f08947 */ /* 0x008fea000383ffff */
[----:B------:R-:W-:Y:S05]  /*abd0*/  BRA `(.L_x_221) ;  /* 0xffffffa400887947 */ /* 0x000fea000383ffff */
.L_x_87:
[----:B------:R-:W-:-:S07]  /*abe0*/  MOV R2, UR7 ;  /* 0x0000000700027c02 */ /* 0x000fce0008000f00 */
.L_x_222:
[----:B-1----:R1:W3:Y:S02]  /*abf0*/  SYNCS.PHASECHK.TRANS64.TRYWAIT P0, [R2+URZ+0x90], R32 ;  /* 0x00009020020075a7 */ /* 0x0022e400080011ff */
[----:B---3--:R-:W-:Y:S05]  /*ac00*/  @!P0 NANOSLEEP.SYNCS 0x989680 ;  /* 0x009896800000895d */ /* 0x008fea0003900000 */
[----:B------:R-:W3:Y:S02]  /*ac10*/  @!P0 SYNCS.PHASECHK.TRANS64 P0, [R2+URZ+0x90], R32 ;  /* 0x00009020020085a7 */ /* 0x000ee400080010ff */
[----:B---3--:R-:W-:Y:S05]  /*ac20*/  @!P0 BRA `(.L_x_222) ;  /* 0xfffffffc00f08947 */ /* 0x008fea000383ffff */
[----:B------:R-:W-:Y:S05]  /*ac30*/  BRA `(.L_x_223) ;  /* 0xffffffa4007c7947 */ /* 0x000fea000383ffff */
.L_x_89:
[----:B--2---:R2:W4:Y:S02]  /*ac40*/  SYNCS.PHASECHK.TRANS64.TRYWAIT P0, [R0+URZ+0xb0], R2 ;  /* 0x0000b002000075a7 */ /* 0x00452400080011ff */
[----:B----4-:R-:W-:Y:S05]  /*ac50*/  @!P0 NANOSLEEP.SYNCS 0x989680 ;  /* 0x009896800000895d */ /* 0x010fea0003900000 */
[----:B------:R-:W4:Y:S02]  /*ac60*/  @!P0 SYNCS.PHASECHK.TRANS64 P0, [R0+URZ+0xb0], R2 ;  /* 0x0000b002000085a7 */ /* 0x000f2400080010ff */
[----:B----4-:R-:W-:Y:S05]  /*ac70*/  @!P0 BRA `(.L_x_89) ;  /* 0xfffffffc00f08947 */ /* 0x010fea000383ffff */
[----:B------:R-:W-:Y:S05]  /*ac80*/  BRA `(.L_x_224) ;  /* 0xffffffa800407947 */ /* 0x000fea000383ffff */
.L_x_100:
[----:B-1----:R-:W-:Y:S04]  /*ac90*/  MOV R2, UR36 ;  /* 0x0000002400027c02 */ /* 0x002fe80008000f00 */
[----:B------:R1:W3:Y:S03]  /*aca0*/  SYNCS.PHASECHK.TRANS64.TRYWAIT P1, [R2+URZ+0x60], R3 ;  /* 0x00006003020075a7 */ /* 0x0002e600080211ff */
[----:B---3--:R-:W-:Y:S05]  /*acb0*/  @!P1 NANOSLEEP.SYNCS 0x989680 ;  /* 0x009896800000995d */ /* 0x008fea0003900000 */
[----:B------:R-:W3:Y:S02]  /*acc0*/  @!P1 SYNCS.PHASECHK.TRANS64 P1, [R2+URZ+0x60], R3 ;  /* 0x00006003020095a7 */ /* 0x000ee400080210ff */
[----:B---3--:R-:W-:Y:S05]  /*acd0*/  @!P1 BRA `(.L_x_100) ;  /* 0xfffffffc00ec9947 */ /* 0x008fea000383ffff */
[----:B------:R-:W-:Y:S05]  /*ace0*/  BRA `(.L_x_99) ;  /* 0xffffffb400487947 */ /* 0x000fea000383ffff */
.L_x_102:
[----:B-1----:R1:W4:Y:S02]  /*acf0*/  SYNCS.PHASECHK.TRANS64.TRYWAIT P0, [R83+URZ+0xd0], R0 ;  /* 0x0000d000530075a7 */ /* 0x00232400080011ff */
[----:B----4-:R-:W-:Y:S05]  /*ad00*/  @!P0 NANOSLEEP.SYNCS 0x989680 ;  /* 0x009896800000895d */ /* 0x010fea0003900000 */
[----:B------:R-:W4:Y:S02]  /*ad10*/  @!P0 SYNCS.PHASECHK.TRANS64 P0, [R83+URZ+0xd0], R0 ;  /* 0x0000d000530085a7 */ /* 0x000f2400080010ff */
[----:B----4-:R-:W-:Y:S05]  /*ad20*/  @!P0 BRA `(.L_x_102) ;  /* 0xfffffffc00f08947 */ /* 0x010fea000383ffff */
[----:B------:R-:W-:Y:S05]  /*ad30*/  BRA `(.L_x_101) ;  /* 0xffffffb400707947 */ /* 0x000fea000383ffff */
.L_x_111:
[----:B-1----:R1:W2:Y:S02]  /*ad40*/  SYNCS.PHASECHK.TRANS64.TRYWAIT P0, [R2+URZ+0x60], R0 ;  /* 0x00006000020075a7 */ /* 0x0022a400080011ff */
[----:B--2---:R-:W-:Y:S05]  /*ad50*/  @!P0 NANOSLEEP.SYNCS 0x989680 ;  /* 0x009896800000895d */ /* 0x004fea0003900000 */
[----:B------:R-:W2:Y:S02]  /*ad60*/  @!P0 SYNCS.PHASECHK.TRANS64 P0, [R2+URZ+0x60], R0 ;  /* 0x00006000020085a7 */ /* 0x000ea400080010ff */
[----:B--2---:R-:W-:Y:S05]  /*ad70*/  @!P0 BRA `(.L_x_111) ;  /* 0xfffffffc00f08947 */ /* 0x004fea000383ffff */
[----:B------:R-:W-:Y:S05]  /*ad80*/  BRA `(.L_x_110) ;  /* 0xffffffbc000c7947 */ /* 0x000fea000383ffff */
.L_x_119:
[----:B-1----:R1:W2:Y:S02]  /*ad90*/  SYNCS.PHASECHK.TRANS64.TRYWAIT P0, [R0+URZ+0x60], R6 ;  /* 0x00006006000075a7 */ /* 0x0022a400080011ff */
[----:B--2---:R-:W-:Y:S05]  /*ada0*/  @!P0 NANOSLEEP.SYNCS 0x989680 ;  /* 0x009896800000895d */ /* 0x004fea0003900000 */
[----:B------:R-:W2:Y:S02]  /*adb0*/  @!P0 SYNCS.PHASECHK.TRANS64 P0, [R0+URZ+0x60], R6 ;  /* 0x00006006000085a7 */ /* 0x000ea400080010ff */
[----:B--2---:R-:W-:Y:S05]  /*adc0*/  @!P0 BRA `(.L_x_119) ;  /* 0xfffffffc00f08947 */ /* 0x004fea000383ffff */
[----:B------:R-:W-:Y:S05]  /*add0*/  BRA `(.L_x_118) ;  /* 0xffffffc000cc7947 */ /* 0x000fea000383ffff */
.L_x_127:
[----:B-1----:R1:W2:Y:S02]  /*ade0*/  SYNCS.PHASECHK.TRANS64.TRYWAIT P0, [R0+URZ+0x60], R6 ;  /* 0x00006006000075a7 */ /* 0x0022a400080011ff */
[----:B--2---:R-:W-:Y:S05]  /*adf0*/  @!P0 NANOSLEEP.SYNCS 0x989680 ;  /* 0x009896800000895d */ /* 0x004fea0003900000 */
[----:B------:R-:W2:Y:S02]  /*ae00*/  @!P0 SYNCS.PHASECHK.TRANS64 P0, [R0+URZ+0x60], R6 ;  /* 0x00006006000085a7 */ /* 0x000ea400080010ff */
[----:B--2---:R-:W-:Y:S05]  /*ae10*/  @!P0 BRA `(.L_x_127) ;  /* 0xfffffffc00f08947 */ /* 0x004fea000383ffff */
[----:B------:R-:W-:Y:S05]  /*ae20*/  BRA `(.L_x_126) ;  /* 0xffffffc800907947 */ /* 0x000fea000383ffff */
.L_x_135:
[----:B-1----:R1:W2:Y:S02]  /*ae30*/  SYNCS.PHASECHK.TRANS64.TRYWAIT P0, [R0+URZ+0x60], R6 ;  /* 0x00006006000075a7 */ /* 0x0022a400080011ff */
[----:B--2---:R-:W-:Y:S05]  /*ae40*/  @!P0 NANOSLEEP.SYNCS 0x989680 ;  /* 0x009896800000895d */ /* 0x004fea0003900000 */
[----:B------:R-:W2:Y:S02]  /*ae50*/  @!P0 SYNCS.PHASECHK.TRANS64 P0, [R0+URZ+0x60], R6 ;  /* 0x00006006000085a7 */ /* 0x000ea400080010ff */
[----:B--2---:R-:W-:Y:S05]  /*ae60*/  @!P0 BRA `(.L_x_135) ;  /* 0xfffffffc00f08947 */ /* 0x004fea000383ffff */
[----:B------:R-:W-:Y:S05]  /*ae70*/  BRA `(.L_x_134) ;  /* 0xffffffd000607947 */ /* 0x000fea000383ffff */
.L_x_143:
[----:B-1----:R1:W2:Y:S02]  /*ae80*/  SYNCS.PHASECHK.TRANS64.TRYWAIT P0, [R0+URZ+0x60], R6 ;  /* 0x00006006000075a7 */ /* 0x0022a400080011ff */
[----:B--2---:R-:W-:Y:S05]  /*ae90*/  @!P0 NANOSLEEP.SYNCS 0x989680 ;  /* 0x009896800000895d */ /* 0x004fea0003900000 */
[----:B------:R-:W2:Y:S02]  /*aea0*/  @!P0 SYNCS.PHASECHK.TRANS64 P0, [R0+URZ+0x60], R6 ;  /* 0x00006006000085a7 */ /* 0x000ea400080010ff */
[----:B--2---:R-:W-:Y:S05]  /*aeb0*/  @!P0 BRA `(.L_x_143) ;  /* 0xfffffffc00f08947 */ /* 0x004fea000383ffff */
[----:B------:R-:W-:Y:S05]  /*aec0*/  BRA `(.L_x_142) ;  /* 0xffffffd800407947 */ /* 0x000fea000383ffff */
.L_x_151:
[----:B-1----:R1:W2:Y:S02]  /*aed0*/  SYNCS.PHASECHK.TRANS64.TRYWAIT P0, [R0+URZ+0x60], R6 ;  /* 0x00006006000075a7 */ /* 0x0022a400080011ff */
[----:B--2---:R-:W-:Y:S05]  /*aee0*/  @!P0 NANOSLEEP.SYNCS 0x989680 ;  /* 0x009896800000895d */ /* 0x004fea0003900000 */
[----:B------:R-:W2:Y:S02]  /*aef0*/  @!P0 SYNCS.PHASECHK.TRANS64 P0, [R0+URZ+0x60], R6 ;  /* 0x00006006000085a7 */ /* 0x000ea400080010ff */
[----:B--2---:R-:W-:Y:S05]  /*af00*/  @!P0 BRA `(.L_x_151) ;  /* 0xfffffffc00f08947 */ /* 0x004fea000383ffff */
[----:B------:R-:W-:Y:S05]  /*af10*/  BRA `(.L_x_150) ;  /* 0xffffffe000147947 */ /* 0x000fea000383ffff */
.L_x_159:
[----:B-1----:R1:W2:Y:S02]  /*af20*/  SYNCS.PHASECHK.TRANS64.TRYWAIT P0, [R0+URZ+0x60], R87 ;  /* 0x00006057000075a7 */ /* 0x0022a400080011ff */
[----:B--2---:R-:W-:Y:S05]  /*af30*/  @!P0 NANOSLEEP.SYNCS 0x989680 ;  /* 0x009896800000895d */ /* 0x004fea0003900000 */
[----:B------:R-:W2:Y:S02]  /*af40*/  @!P0 SYNCS.PHASECHK.TRANS64 P0, [R0+URZ+0x60], R87 ;  /* 0x00006057000085a7 */ /* 0x000ea400080010ff */
[----:B--2---:R-:W-:Y:S05]  /*af50*/  @!P0 BRA `(.L_x_159) ;  /* 0xfffffffc00f08947 */ /* 0x004fea000383ffff */
[----:B------:R-:W-:Y:S05]  /*af60*/  BRA `(.L_x_158) ;  /* 0xffffffe400e87947 */ /* 0x000fea000383ffff */
        .weak           $__internal_0_$__cuda_sm10x_tcgen05_guardrail_trap_col_being_dealloced_not_returned_by_alloc
        .type           $__internal_0_$__cuda_sm10x_tcgen05_guardrail_trap_col_being_dealloced_not_returned_by_alloc,@function
        .size           $__internal_0_$__cuda_sm10x_tcgen05_guardrail_trap_col_being_dealloced_not_returned_by_alloc,($__internal_1_$__cuda_sm10x_tcgen05_guardrail_trap_phase_invalid_during_alloc - $__internal_0_$__cuda_sm10x_tcgen05_guardrail_trap_col_being_dealloced_not_returned_by_alloc)
$__internal_0_$__cuda_sm10x_tcgen05_guardrail_trap_col_being_dealloced_not_returned_by_alloc:
[----:B------:R-:W-:Y:S05]  /*af70*/  BPT.TRAP 0x1 ;  /* 0x000000040000795c */ /* 0x000fea0000300000 */
[----:B------:R-:W-:-:S04]  /*af80*/  HFMA2 R3, -RZ, RZ, 0, 0 ;  /* 0x00000000ff037431 */ /* 0x000fc800000001ff */
[----:B------:R-:W-:Y:S05]  /*af90*/  RET.REL.NODEC R2 `(_ZN7cutlass13device_kernelINS_4gemm6kernel13GemmUniversalIN4cute5tupleIJiiiiEEENS1_10collective13CollectiveMmaINS1_35MainloopSm100TmaUmmaWarpSpecializedILi6ELi2ELi4ENS5_IJNS4_1CILi1EEESB_SB_EEEEENS5_IJNSA_ILi128EEESE_NSA_ILi32EEEEEEfNS5_IJSB_llEEEfNS5_IJlSB_lEEENS4_8TiledMMAINS4_8MMA_AtomIJNS4_17SM100_MMA_TF32_SSINS_10tfloat32_tESM_fLi128ELi128ELNS4_4UMMA5MajorE1ELSO_0ELNSN_7ScaleInE0ELSP_0EEEEEENS4_6LayoutISC_NS5_IJNSA_ILi0EEEST_ST_EEEEENS5_IJNS4_10UnderscoreESW_SW_EEEEENS4_13SM90_TMA_LOADENS4_14ComposedLayoutINS4_7SwizzleILi2ELi5ELi2EEENS4_18smem_ptr_flag_bitsILi32EEENSS_INS5_IJSF_NSA_ILi4EEEEEENS5_IJSB_SF_EEEEEEEvNS4_8identityESZ_NS10_INS11_ILi3ELi4ELi3EEES14_NSS_INS5_IJNSA_ILi8EEESF_EEENS5_IJSF_SB_EEEEEEEvS1A_EENS_8epilogue10collective18CollectiveEpilogueINS1I_23Sm100TmaWarpSpecializedILi4ELi2ELi16ELb1ELb0EEEJSG_NS5_IJNSS_ISE_SB_EENSS_INSA_ILi16EEESB_EEEEEfSI_fSI_NS1I_6fusion15FusionCallbacksIS1M_NS1R_17LinearCombinationIffffLNS_15FloatRoundStyleE2EEESG_S1Q_JEEENS4_5SM1004TMEM4LOAD26SM100_TMEM_LOAD_32dp32b16xESZ_NS10_INS11_ILi2ELi4ELi3EEES14_NSS_INS5_IJS1C_S1O_EEENS5_IJS1O_SB_EEEEEEENS4_39AutoVectorizingCopyWithAssumedAlignmentILi128EEENS4_14SM90_TMA_STOREES25_S27_S27_EEEvvEEEEvNT_6ParamsE) ;  /* 0xffffff5002187950 */ /* 0x000fea0003c3ffff */
        .weak           $__internal_1_$__cuda_sm10x_tcgen05_guardrail_trap_phase_invalid_during_alloc
        .type           $__internal_1_$__cuda_sm10x_tcgen05_guardrail_trap_phase_invalid_during_alloc,@function
        .size           $__internal_1_$__cuda_sm10x_tcgen05_guardrail_trap_phase_invalid_during_alloc,($__internal_2_$__cuda_sm10x_tcgen05_guardrail_trap_unallocated_columns_being_dealloced - $__internal_1_$__cuda_sm10x_tcgen05_guardrail_trap_phase_invalid_during_alloc)
$__internal_1_$__cuda_sm10x_tcgen05_guardrail_trap_phase_invalid_during_alloc:
[----:B------:R-:W-:Y:S05]  /*afa0*/  BPT.TRAP 0x1 ;  /* 0x000000040000795c */ /* 0x000fea0000300000 */
[----:B------:R-:W-:-:S04]  /*afb0*/  MOV R3, 0x0 ;  /* 0x0000000000037802 */ /* 0x000fc80000000f00 */
[----:B------:R-:W-:Y:S05]  /*afc0*/  RET.REL.NODEC R2 `(_ZN7cutlass13device_kernelINS_4gemm6kernel13GemmUniversalIN4cute5tupleIJiiiiEEENS1_10collective13CollectiveMmaINS1_35MainloopSm100TmaUmmaWarpSpecializedILi6ELi2ELi4ENS5_IJNS4_1CILi1EEESB_SB_EEEEENS5_IJNSA_ILi128EEESE_NSA_ILi32EEEEEEfNS5_IJSB_llEEEfNS5_IJlSB_lEEENS4_8TiledMMAINS4_8MMA_AtomIJNS4_17SM100_MMA_TF32_SSINS_10tfloat32_tESM_fLi128ELi128ELNS4_4UMMA5MajorE1ELSO_0ELNSN_7ScaleInE0ELSP_0EEEEEENS4_6LayoutISC_NS5_IJNSA_ILi0EEEST_ST_EEEEENS5_IJNS4_10UnderscoreESW_SW_EEEEENS4_13SM90_TMA_LOADENS4_14ComposedLayoutINS4_7SwizzleILi2ELi5ELi2EEENS4_18smem_ptr_flag_bitsILi32EEENSS_INS5_IJSF_NSA_ILi4EEEEEENS5_IJSB_SF_EEEEEEEvNS4_8identityESZ_NS10_INS11_ILi3ELi4ELi3EEES14_NSS_INS5_IJNSA_ILi8EEESF_EEENS5_IJSF_SB_EEEEEEEvS1A_EENS_8epilogue10collective18CollectiveEpilogueINS1I_23Sm100TmaWarpSpecializedILi4ELi2ELi16ELb1ELb0EEEJSG_NS5_IJNSS_ISE_SB_EENSS_INSA_ILi16EEESB_EEEEEfSI_fSI_NS1I_6fusion15FusionCallbacksIS1M_NS1R_17LinearCombinationIffffLNS_15FloatRoundStyleE2EEESG_S1Q_JEEENS4_5SM1004TMEM4LOAD26SM100_TMEM_LOAD_32dp32b16xESZ_NS10_INS11_ILi2ELi4ELi3EEES14_NSS_INS5_IJS1C_S1O_EEENS5_IJS1O_SB_EEEEEEENS4_39AutoVectorizingCopyWithAssumedAlignmentILi128EEENS4_14SM90_TMA_STOREES25_S27_S27_EEEvvEEEEvNT_6ParamsE) ;  /* 0xffffff50020c7950 */ /* 0x000fea0003c3ffff */
        .weak           $__internal_2_$__cuda_sm10x_tcgen05_guardrail_trap_unallocated_columns_being_dealloced
        .type           $__internal_2_$__cuda_sm10x_tcgen05_guardrail_trap_unallocated_columns_being_dealloced,@function
        .size           $__internal_2_$__cuda_sm10x_tcgen05_guardrail_trap_unallocated_columns_being_dealloced,(.L_x_226 - $__internal_2_$__cuda_sm10x_tcgen05_guardrail_trap_unallocated_columns_being_dealloced)
$__internal_2_$__cuda_sm10x_tcgen05_guardrail_trap_unallocated_columns_being_dealloced:
[----:B------:R-:W-:Y:S05]  /*afd0*/  BPT.TRAP 0x1 ;  /* 0x000000040000795c */ /* 0x000fea0000300000 */
[----:B------:R-:W-:-:S04]  /*afe0*/  HFMA2 R3, -RZ, RZ, 0, 0 ;  /* 0x00000000ff037431 */ /* 0x000fc800000001ff */
[----:B------:R-:W-:Y:S05]  /*aff0*/  RET.REL.NODEC R2 `(_ZN7cutlass13device_kernelINS_4gemm6kernel13GemmUniversalIN4cute5tupleIJiiiiEEENS1_10collective13CollectiveMmaINS1_35MainloopSm100TmaUmmaWarpSpecializedILi6ELi2ELi4ENS5_IJNS4_1CILi1EEESB_SB_EEEEENS5_IJNSA_ILi128EEESE_NSA_ILi32EEEEEEfNS5_IJSB_llEEEfNS5_IJlSB_lEEENS4_8TiledMMAINS4_8MMA_AtomIJNS4_17SM100_MMA_TF32_SSINS_10tfloat32_tESM_fLi128ELi128ELNS4_4UMMA5MajorE1ELSO_0ELNSN_7ScaleInE0ELSP_0EEEEEENS4_6LayoutISC_NS5_IJNSA_ILi0EEEST_ST_EEEEENS5_IJNS4_10UnderscoreESW_SW_EEEEENS4_13SM90_TMA_LOADENS4_14ComposedLayoutINS4_7SwizzleILi2ELi5ELi2EEENS4_18smem_ptr_flag_bitsILi32EEENSS_INS5_IJSF_NSA_ILi4EEEEEENS5_IJSB_SF_EEEEEEEvNS4_8identityESZ_NS10_INS11_ILi3ELi4ELi3EEES14_NSS_INS5_IJNSA_ILi8EEESF_EEENS5_IJSF_SB_EEEEEEEvS1A_EENS_8epilogue10collective18CollectiveEpilogueINS1I_23Sm100TmaWarpSpecializedILi4ELi2ELi16ELb1ELb0EEEJSG_NS5_IJNSS_ISE_SB_EENSS_INSA_ILi16EEESB_EEEEEfSI_fSI_NS1I_6fusion15FusionCallbacksIS1M_NS1R_17LinearCombinationIffffLNS_15FloatRoundStyleE2EEESG_S1Q_JEEENS4_5SM1004TMEM4LOAD26SM100_TMEM_LOAD_32dp32b16xESZ_NS10_INS11_ILi2ELi4ELi3EEES14_NSS_INS5_IJS1C_S1O_EEENS5_IJS1O_SB_EEEEEEENS4_39AutoVectorizingCopyWithAssumedAlignmentILi128EEENS4_14SM90_TMA_STOREES25_S27_S27_EEEvvEEEEvNT_6ParamsE) ;  /* 0xffffff5002007950 */ /* 0x000fea0003c3ffff */
.L_x_225:
[----:B------:R-:W-:-:S00]  /*b000*/  BRA `(.L_x_225) ;  /* 0xfffffffc00fc7947 */ /* 0x000fc0000383ffff */
[----:B------:R-:W-:-:S00]  /*b010*/  NOP ;  /* 0x0000000000007918 */ /* 0x000fc00000000000 */
        /* <DEDUP_REMOVED lines=14> */
.L_x_226:


//--------------------- .nv.global.init           --------------------------
	.section	.nv.global.init,"aw",@progbits
.nv.global.init:
	.type		$str$27,@object
	.size		$str$27,($str$28 - $str$27)
$str$27:
        /*0000*/ 	.byte	0x28, 0x61, 0x64, 0x64, 0x72, 0x65, 0x73, 0x73, 0x20, 0x26, 0x20, 0x6d, 0x61, 0x73, 0x6b, 0x29
        /*0010*/ 	.byte	0x20, 0x3d, 0x3d, 0x20, 0x30, 0x00
	.type		$str$28,@object
	.size		$str$28,($str$26 - $str$28)
$str$28:
        /*0016*/ 	.byte	0x2f, 0x74, 0x6d, 0x70, 0x2f, 0x63, 0x75, 0x74, 0x6c, 0x61, 0x73, 0x73, 0x5f, 0x73, 0x77, 0x65
        /*0026*/ 	.byte	0x65, 0x70, 0x5f, 0x73, 0x72, 0x63, 0x2f, 0x69, 0x6e, 0x63, 0x6c, 0x75, 0x64, 0x65, 0x2f, 0x63
        /*0036*/ 	.byte	0x75, 0x74, 0x65, 0x2f, 0x70, 0x6f, 0x69, 0x6e, 0x74, 0x65, 0x72, 0x5f, 0x66, 0x6c, 0x61, 0x67
        /*0046*/ 	.byte	0x67, 0x65, 0x64, 0x2e, 0x68, 0x70, 0x70, 0x00
	.type		$str$26,@object
	.size		$str$26,($str$25 - $str$26)
$str$26:
        /*004e*/ 	.byte	0x2f, 0x74, 0x6d, 0x70, 0x2f, 0x63, 0x75, 0x74, 0x6c, 0x61, 0x73, 0x73, 0x5f, 0x73, 0x77, 0x65
        /*005e*/ 	.byte	0x65, 0x70, 0x5f, 0x73, 0x72, 0x63, 0x2f, 0x69, 0x6e, 0x63, 0x6c, 0x75, 0x64, 0x65, 0x2f, 0x63
        /*006e*/ 	.byte	0x75, 0x74, 0x65, 0x2f, 0x61, 0x74, 0x6f, 0x6d, 0x2f, 0x63, 0x6f, 0x70, 0x79, 0x5f, 0x74, 0x72
        /*007e*/ 	.byte	0x61, 0x69, 0x74, 0x73, 0x5f, 0x73, 0x6d, 0x31, 0x30, 0x30, 0x2e, 0x68, 0x70, 0x70, 0x00
	.type		$str$25,@object
	.size		$str$25,(__unnamed_1 - $str$25)
$str$25:
        /*008d*/ 	.byte	0x28, 0x28, 0x75, 0x69, 0x6e, 0x74, 0x33, 0x32, 0x5f, 0x74, 0x28, 0x74, 0x68, 0x72, 0x65, 0x61
        /*009d*/ 	.byte	0x64, 0x49, 0x64, 0x78, 0x2e, 0x78, 0x29, 0x20, 0x2f, 0x20, 0x33, 0x32, 0x29, 0x20, 0x25, 0x20
        /*00ad*/ 	.byte	0x34, 0x29, 0x20, 0x3d, 0x3d, 0x20, 0x28, 0x28, 0x28, 0x74, 0x6d, 0x65, 0x6d, 0x5f, 0x61, 0x64
        /*00bd*/ 	.byte	0x64, 0x72, 0x20, 0x3e, 0x3e, 0x20, 0x31, 0x36, 0x29, 0x20, 0x2f, 0x20, 0x33, 0x32, 0x29, 0x20
        /*00cd*/ 	.byte	0x25, 0x20, 0x34, 0x29, 0x00
	.type		__unnamed_1,@object
	.size		__unnamed_1,(__unnamed_2 - __unnamed_1)
__unnamed_1:
        /*00d2*/ 	.byte	0x61, 0x75, 0x74, 0x6f, 0x20, 0x63, 0x75, 0x74, 0x65, 0x3a, 0x3a, 0x61, 0x73, 0x5f, 0x70, 0x6f
        /* <DEDUP_REMOVED lines=23> */
        /*0252*/ 	.byte	0x43, 0x3c, 0x32, 0x30, 0x34, 0x38, 0x3e, 0x3e, 0x3e, 0x3e, 0x5d, 0x00
	.type		__unnamed_2,@object
	.size		__unnamed_2,(.L_2 - __unnamed_2)
__unnamed_2:
        /* <DEDUP_REMOVED lines=42> */
        /*04fe*/ 	.byte	0x3e, 0x5d, 0x00
.L_2:


//--------------------- .nv.shared._ZN7cutlass13device_kernelINS_4gemm6kernel13GemmUniversalIN4cute5tupleIJiiiiEEENS1_10collective13CollectiveMmaINS1_35MainloopSm100TmaUmmaWarpSpecializedILi6ELi2ELi4ENS5_IJNS4_1CILi1EEESB_SB_EEEEENS5_IJNSA_ILi128EEESE_NSA_ILi32EEEEEEfNS5_IJSB_llEEEfNS5_IJlSB_lEEENS4_8TiledMMAINS4_8MMA_AtomIJNS4_17SM100_MMA_TF32_SSINS_10tfloat32_tESM_fLi128ELi128ELNS4_4UMMA5MajorE1ELSO_0ELNSN_7ScaleInE0ELSP_0EEEEEENS4_6LayoutISC_NS5_IJNSA_ILi0EEEST_ST_EEEEENS5_IJNS4_10UnderscoreESW_SW_EEEEENS4_13SM90_TMA_LOADENS4_14ComposedLayoutINS4_7SwizzleILi2ELi5ELi2EEENS4_18smem_ptr_flag_bitsILi32EEENSS_INS5_IJSF_NSA_ILi4EEEEEENS5_IJSB_SF_EEEEEEEvNS4_8identityESZ_NS10_INS11_ILi3ELi4ELi3EEES14_NSS_INS5_IJNSA_ILi8EEESF_EEENS5_IJSF_SB_EEEEEEEvS1A_EENS_8epilogue10collective18CollectiveEpilogueINS1I_23Sm100TmaWarpSpecializedILi4ELi2ELi16ELb1ELb0EEEJSG_NS5_IJNSS_ISE_SB_EENSS_INSA_ILi16EEESB_EEEEEfSI_fSI_NS1I_6fusion15FusionCallbacksIS1M_NS1R_17LinearCombinationIffffLNS_15FloatRoundStyleE2EEESG_S1Q_JEEENS4_5SM1004TMEM4LOAD26SM100_TMEM_LOAD_32dp32b16xESZ_NS10_INS11_ILi2ELi4ELi3EEES14_NSS_INS5_IJS1C_S1O_EEENS5_IJS1O_SB_EEEEEEENS4_39AutoVectorizingCopyWithAssumedAlignmentILi128EEENS4_14SM90_TMA_STOREES25_S27_S27_EEEvvEEEEvNT_6ParamsE --------------------------
	.section	.nv.shared._ZN7cutlass13device_kernelINS_4gemm6kernel13GemmUniversalIN4cute5tupleIJiiiiEEENS1_10collective13CollectiveMmaINS1_35MainloopSm100TmaUmmaWarpSpecializedILi6ELi2ELi4ENS5_IJNS4_1CILi1EEESB_SB_EEEEENS5_IJNSA_ILi128EEESE_NSA_ILi32EEEEEEfNS5_IJSB_llEEEfNS5_IJlSB_lEEENS4_8TiledMMAINS4_8MMA_AtomIJNS4_17SM100_MMA_TF32_SSINS_10tfloat32_tESM_fLi128ELi128ELNS4_4UMMA5MajorE1ELSO_0ELNSN_7ScaleInE0ELSP_0EEEEEENS4_6LayoutISC_NS5_IJNSA_ILi0EEEST_ST_EEEEENS5_IJNS4_10UnderscoreESW_SW_EEEEENS4_13SM90_TMA_LOADENS4_14ComposedLayoutINS4_7SwizzleILi2ELi5ELi2EEENS4_18smem_ptr_flag_bitsILi32EEENSS_INS5_IJSF_NSA_ILi4EEEEEENS5_IJSB_SF_EEEEEEEvNS4_8identityESZ_NS10_INS11_ILi3ELi4ELi3EEES14_NSS_INS5_IJNSA_ILi8EEESF_EEENS5_IJSF_SB_EEEEEEEvS1A_EENS_8epilogue10collective18CollectiveEpilogueINS1I_23Sm100TmaWarpSpecializedILi4ELi2ELi16ELb1ELb0EEEJSG_NS5_IJNSS_ISE_SB_EENSS_INSA_ILi16EEESB_EEEEEfSI_fSI_NS1I_6fusion15FusionCallbacksIS1M_NS1R_17LinearCombinationIffffLNS_15FloatRoundStyleE2EEESG_S1Q_JEEENS4_5SM1004TMEM4LOAD26SM100_TMEM_LOAD_32dp32b16xESZ_NS10_INS11_ILi2ELi4ELi3EEES14_NSS_INS5_IJS1C_S1O_EEENS5_IJS1O_SB_EEEEEEENS4_39AutoVectorizingCopyWithAssumedAlignmentILi128EEENS4_14SM90_TMA_STOREES25_S27_S27_EEEvvEEEEvNT_6ParamsE,"aw",@nobits
	.sectionflags	@""
	.align	16
	.zero		1024


//--------------------- .nv.shared.reserved.0     --------------------------
	.section	.nv.shared.reserved.0,"aw",@nobits
	.weak		__nv_reservedSMEM_offset_0_alias
	.size		__nv_reservedSMEM_offset_0_alias, 0, 64
	.other		__nv_reservedSMEM_offset_0_alias,@"STO_CUDA_RESERVED_SHARED STV_DEFAULT"
__nv_reservedSMEM_offset_0_alias:
	.zero		0
.nv.shared.reserved.0:
	.zero		64
	.weak		__nv_reservedSMEM_tcgen05_partition
	.type		__nv_reservedSMEM_tcgen05_partition,@object
	.size		__nv_reservedSMEM_tcgen05_partition,(.L_0 - __nv_reservedSMEM_tcgen05_partition)
__nv_reservedSMEM_tcgen05_partition:
	.zero		32
.L_0:


//--------------------- .nv.global                --------------------------
	.section	.nv.global,"aw",@nobits
.nv.global:
	.type		_ZN40_INTERNAL_3acb1341_4_k_cu_ed81cb6b_365864cute1_E,@object
	.size		_ZN40_INTERNAL_3acb1341_4_k_cu_ed81cb6b_365864cute1_E,(_ZN40_INTERNAL_3acb1341_4_k_cu_ed81cb6b_365864cuda3std3__45__cpo6cbeginE - _ZN40_INTERNAL_3acb1341_4_k_cu_ed81cb6b_365864cute1_E)
_ZN40_INTERNAL_3acb1341_4_k_cu_ed81cb6b_365864cute1_E:
	.zero		1
	.type		_ZN40_INTERNAL_3acb1341_4_k_cu_ed81cb6b_365864cuda3std3__45__cpo6cbeginE,@object
	.size		_ZN40_INTERNAL_3acb1341_4_k_cu_ed81cb6b_365864cuda3std3__45__cpo6cbeginE,(_ZN40_INTERNAL_3acb1341_4_k_cu_ed81cb6b_365864cuda3std3__48in_placeE - _ZN40_INTERNAL_3acb1341_4_k_cu_ed81cb6b_365864cuda3std3__45__cpo6cbeginE)
_ZN40_INTERNAL_3acb1341_4_k_cu_ed81cb6b_365864cuda3std3__45__cpo6cbeginE:
	.zero		1
	.type		_ZN40_INTERNAL_3acb1341_4_k_cu_ed81cb6b_365864cuda3std3__48in_placeE,@object
	.size		_ZN40_INTERNAL_3acb1341_4_k_cu_ed81cb6b_365864cuda3std3__48in_placeE,(_ZN40_INTERNAL_3acb1341_4_k_cu_ed81cb6b_365864cuda3std6ranges3__45__cpo9iter_moveE - _ZN40_INTERNAL_3acb1341_4_k_cu_ed81cb6b_365864cuda3std3__48in_placeE)
_ZN40_INTERNAL_3acb1341_4_k_cu_ed81cb6b_365864cuda3std3__48in_placeE:
	.zero		1
	.type		_ZN40_INTERNAL_3acb1341_4_k_cu_ed81cb6b_365864cuda3std6ranges3__45__cpo9iter_moveE,@object
	.size		_ZN40_INTERNAL_3acb1341_4_k_cu_ed81cb6b_365864cuda3std6ranges3__45__cpo9iter_moveE,(_ZN40_INTERNAL_3acb1341_4_k_cu_ed81cb6b_365864cuda3std3__45__cpo5beginE - _ZN40_INTERNAL_3acb1341_4_k_cu_ed81cb6b_365864cuda3std6ranges3__45__cpo9iter_moveE)
_ZN40_INTERNAL_3acb1341_4_k_cu_ed81cb6b_365864cuda3std6ranges3__45__cpo9iter_moveE:
	.zero		1
	.type		_ZN40_INTERNAL_3acb1341_4_k_cu_ed81cb6b_365864cuda3std3__45__cpo5beginE,@object
	.size		_ZN40_INTERNAL_3acb1341_4_k_cu_ed81cb6b_365864cuda3std3__45__cpo5beginE,(_ZN40_INTERNAL_3acb1341_4_k_cu_ed81cb6b_365864cuda3std3__442_GLOBAL__N__3acb1341_4_k_cu_ed81cb6b_365866ignoreE - _ZN40_INTERNAL_3acb1341_4_k_cu_ed81cb6b_365864cuda3std3__45__cpo5beginE)
_ZN40_INTERNAL_3acb1341_4_k_cu_ed81cb6b_365864cuda3std3__45__cpo5beginE:
	.zero		1
	.type		_ZN40_INTERNAL_3acb1341_4_k_cu_ed81cb6b_365864cuda3std3__442_GLOBAL__N__3acb1341_4_k_cu_ed81cb6b_365866ignoreE,@object
	.size		_ZN40_INTERNAL_3acb1341_4_k_cu_ed81cb6b_365864cuda3std3__442_GLOBAL__N__3acb1341_4_k_cu_ed81cb6b_365866ignoreE,(_ZN40_INTERNAL_3acb1341_4_k_cu_ed81cb6b_365864cute7productE - _ZN40_INTERNAL_3acb1341_4_k_cu_ed81cb6b_365864cuda3std3__442_GLOBAL__N__3acb1341_4_k_cu_ed81cb6b_365866ignoreE)
_ZN40_INTERNAL_3acb1341_4_k_cu_ed81cb6b_365864cuda3std3__442_GLOBAL__N__3acb1341_4_k_cu_ed81cb6b_365866ignoreE:
	.zero		1
	.type		_ZN40_INTERNAL_3acb1341_4_k_cu_ed81cb6b_365864cute7productE,@object
	.size		_ZN40_INTERNAL_3acb1341_4_k_cu_ed81cb6b_365864cute7productE,(_ZN40_INTERNAL_3acb1341_4_k_cu_ed81cb6b_365864cuda3std3__45__cpo3endE - _ZN40_INTERNAL_3acb1341_4_k_cu_ed81cb6b_365864cute7productE)
_ZN40_INTERNAL_3acb1341_4_k_cu_ed81cb6b_365864cute7productE:
	.zero		1
	.type		_ZN40_INTERNAL_3acb1341_4_k_cu_ed81cb6b_365864cuda3std3__45__cpo3endE,@object
	.size		_ZN40_INTERNAL_3acb1341_4_k_cu_ed81cb6b_365864cuda3std3__45__cpo3endE,(_ZN40_INTERNAL_3acb1341_4_k_cu_ed81cb6b_365864cuda3std3__419piecewise_constructE - _ZN40_INTERNAL_3acb1341_4_k_cu_ed81cb6b_365864cuda3std3__45__cpo3endE)
_ZN40_INTERNAL_3acb1341_4_k_cu_ed81cb6b_365864cuda3std3__45__cpo3endE:
	.zero		1
	.type		_ZN40_INTERNAL_3acb1341_4_k_cu_ed81cb6b_365864cuda3std3__419piecewise_constructE,@object
	.size		_ZN40_INTERNAL_3acb1341_4_k_cu_ed81cb6b_365864cuda3std3__419piecewise_constructE,(_ZN40_INTERNAL_3acb1341_4_k_cu_ed81cb6b_365864cuda3std3__45__cpo4cendE - _ZN40_INTERNAL_3acb1341_4_k_cu_ed81cb6b_365864cuda3std3__419piecewise_constructE)
_ZN40_INTERNAL_3acb1341_4_k_cu_ed81cb6b_365864cuda3std3__419piecewise_constructE:
	.zero		1
	.type		_ZN40_INTERNAL_3acb1341_4_k_cu_ed81cb6b_365864cuda3std3__45__cpo4cendE,@object
	.size		_ZN40_INTERNAL_3acb1341_4_k_cu_ed81cb6b_365864cuda3std3__45__cpo4cendE,(_ZN40_INTERNAL_3acb1341_4_k_cu_ed81cb6b_365864cuda3std6ranges3__45__cpo4swapE - _ZN40_INTERNAL_3acb1341_4_k_cu_ed81cb6b_365864cuda3std3__45__cpo4cendE)
_ZN40_INTERNAL_3acb1341_4_k_cu_ed81cb6b_365864cuda3std3__45__cpo4cendE:
	.zero		1
	.type		_ZN40_INTERNAL_3acb1341_4_k_cu_ed81cb6b_365864cuda3std6ranges3__45__cpo4swapE,@object
	.size		_ZN40_INTERNAL_3acb1341_4_k_cu_ed81cb6b_365864cuda3std6ranges3__45__cpo4swapE,(.L_10 - _ZN40_INTERNAL_3acb1341_4_k_cu_ed81cb6b_365864cuda3std6ranges3__45__cpo4swapE)
_ZN40_INTERNAL_3acb1341_4_k_cu_ed81cb6b_365864cuda3std6ranges3__45__cpo4swapE:
	.zero		1
.L_10:


//--------------------- .nv.constant0._ZN7cutlass13device_kernelINS_4gemm6kernel13GemmUniversalIN4cute5tupleIJiiiiEEENS1_10collective13CollectiveMmaINS1_35MainloopSm100TmaUmmaWarpSpecializedILi6ELi2ELi4ENS5_IJNS4_1CILi1EEESB_SB_EEEEENS5_IJNSA_ILi128EEESE_NSA_ILi32EEEEEEfNS5_IJSB_llEEEfNS5_IJlSB_lEEENS4_8TiledMMAINS4_8MMA_AtomIJNS4_17SM100_MMA_TF32_SSINS_10tfloat32_tESM_fLi128ELi128ELNS4_4UMMA5MajorE1ELSO_0ELNSN_7ScaleInE0ELSP_0EEEEEENS4_6LayoutISC_NS5_IJNSA_ILi0EEEST_ST_EEEEENS5_IJNS4_10UnderscoreESW_SW_EEEEENS4_13SM90_TMA_LOADENS4_14ComposedLayoutINS4_7SwizzleILi2ELi5ELi2EEENS4_18smem_ptr_flag_bitsILi32EEENSS_INS5_IJSF_NSA_ILi4EEEEEENS5_IJSB_SF_EEEEEEEvNS4_8identityESZ_NS10_INS11_ILi3ELi4ELi3EEES14_NSS_INS5_IJNSA_ILi8EEESF_EEENS5_IJSF_SB_EEEEEEEvS1A_EENS_8epilogue10collective18CollectiveEpilogueINS1I_23Sm100TmaWarpSpecializedILi4ELi2ELi16ELb1ELb0EEEJSG_NS5_IJNSS_ISE_SB_EENSS_INSA_ILi16EEESB_EEEEEfSI_fSI_NS1I_6fusion15FusionCallbacksIS1M_NS1R_17LinearCombinationIffffLNS_15FloatRoundStyleE2EEESG_S1Q_JEEENS4_5SM1004TMEM4LOAD26SM100_TMEM_LOAD_32dp32b16xESZ_NS10_INS11_ILi2ELi4ELi3EEES14_NSS_INS5_IJS1C_S1O_EEENS5_IJS1O_SB_EEEEEEENS4_39AutoVectorizingCopyWithAssumedAlignmentILi128EEENS4_14SM90_TMA_STOREES25_S27_S27_EEEvvEEEEvNT_6ParamsE --------------------------
	.section	.nv.constant0._ZN7cutlass13device_kernelINS_4gemm6kernel13GemmUniversalIN4cute5tupleIJiiiiEEENS1_10collective13CollectiveMmaINS1_35MainloopSm100TmaUmmaWarpSpecializedILi6ELi2ELi4ENS5_IJNS4_1CILi1EEESB_SB_EEEEENS5_IJNSA_ILi128EEESE_NSA_ILi32EEEEEEfNS5_IJSB_llEEEfNS5_IJlSB_lEEENS4_8TiledMMAINS4_8MMA_AtomIJNS4_17SM100_MMA_TF32_SSINS_10tfloat32_tESM_fLi128ELi128ELNS4_4UMMA5MajorE1ELSO_0ELNSN_7ScaleInE0ELSP_0EEEEEENS4_6LayoutISC_NS5_IJNSA_ILi0EEEST_ST_EEEEENS5_IJNS4_10UnderscoreESW_SW_EEEEENS4_13SM90_TMA_LOADENS4_14ComposedLayoutINS4_7SwizzleILi2ELi5ELi2EEENS4_18smem_ptr_flag_bitsILi32EEENSS_INS5_IJSF_NSA_ILi4EEEEEENS5_IJSB_SF_EEEEEEEvNS4_8identityESZ_NS10_INS11_ILi3ELi4ELi3EEES14_NSS_INS5_IJNSA_ILi8EEESF_EEENS5_IJSF_SB_EEEEEEEvS1A_EENS_8epilogue10collective18CollectiveEpilogueINS1I_23Sm100TmaWarpSpecializedILi4ELi2ELi16ELb1ELb0EEEJSG_NS5_IJNSS_ISE_SB_EENSS_INSA_ILi16EEESB_EEEEEfSI_fSI_NS1I_6fusion15FusionCallbacksIS1M_NS1R_17LinearCombinationIffffLNS_15FloatRoundStyleE2EEESG_S1Q_JEEENS4_5SM1004TMEM4LOAD26SM100_TMEM_LOAD_32dp32b16xESZ_NS10_INS11_ILi2ELi4ELi3EEES14_NSS_INS5_IJS1C_S1O_EEENS5_IJS1O_SB_EEEEEEENS4_39AutoVectorizingCopyWithAssumedAlignmentILi128EEENS4_14SM90_TMA_STOREES25_S27_S27_EEEvvEEEEvNT_6ParamsE,"a",@progbits
	.sectionflags	@""
	.align	4
.nv.constant0._ZN7cutlass13device_kernelINS_4gemm6kernel13GemmUniversalIN4cute5tupleIJiiiiEEENS1_10collective13CollectiveMmaINS1_35MainloopSm100TmaUmmaWarpSpecializedILi6ELi2ELi4ENS5_IJNS4_1CILi1EEESB_SB_EEEEENS5_IJNSA_ILi128EEESE_NSA_ILi32EEEEEEfNS5_IJSB_llEEEfNS5_IJlSB_lEEENS4_8TiledMMAINS4_8MMA_AtomIJNS4_17SM100_MMA_TF32_SSINS_10tfloat32_tESM_fLi128ELi128ELNS4_4UMMA5MajorE1ELSO_0ELNSN_7ScaleInE0ELSP_0EEEEEENS4_6LayoutISC_NS5_IJNSA_ILi0EEEST_ST_EEEEENS5_IJNS4_10UnderscoreESW_SW_EEEEENS4_13SM90_TMA_LOADENS4_14ComposedLayoutINS4_7SwizzleILi2ELi5ELi2EEENS4_18smem_ptr_flag_bitsILi32EEENSS_INS5_IJSF_NSA_ILi4EEEEEENS5_IJSB_SF_EEEEEEEvNS4_8identityESZ_NS10_INS11_ILi3ELi4ELi3EEES14_NSS_INS5_IJNSA_ILi8EEESF_EEENS5_IJSF_SB_EEEEEEEvS1A_EENS_8epilogue10collective18CollectiveEpilogueINS1I_23Sm100TmaWarpSpecializedILi4ELi2ELi16ELb1ELb0EEEJSG_NS5_IJNSS_ISE_SB_EENSS_INSA_ILi16EEESB_EEEEEfSI_fSI_NS1I_6fusion15FusionCallbacksIS1M_NS1R_17LinearCombinationIffffLNS_15FloatRoundStyleE2EEESG_S1Q_JEEENS4_5SM1004TMEM4LOAD26SM100_TMEM_LOAD_32dp32b16xESZ_NS10_INS11_ILi2ELi4ELi3EEES14_NSS_INS5_IJS1C_S1O_EEENS5_IJS1O_SB_EEEEEEENS4_39AutoVectorizingCopyWithAssumedAlignmentILi128EEENS4_14SM90_TMA_STOREES25_S27_S27_EEEvvEEEEvNT_6ParamsE:
	.zero		2944


//--------------------- SYMBOLS --------------------------

	.type		.nv.reservedSmem.offset0,@object
	.size		.nv.reservedSmem.offset0,0x4
	.type		.nv.reservedSmem.cap,@object
	.size		.nv.reservedSmem.cap,0x4
	.type		__assertfail,@function
